//
// Generated by NVIDIA NVVM Compiler
//
// Compiler Build ID: CL-36424714
// Cuda compilation tools, release 13.0, V13.0.88
// Based on NVVM 20.0.0
//

.version 9.0
.target sm_100
.address_size 64

	// .globl	_Z11sgemm_naiveiiifPKfS0_fPf

.visible .entry _Z11sgemm_naiveiiifPKfS0_fPf(
	.param .u32 _Z11sgemm_naiveiiifPKfS0_fPf_param_0,
	.param .u32 _Z11sgemm_naiveiiifPKfS0_fPf_param_1,
	.param .u32 _Z11sgemm_naiveiiifPKfS0_fPf_param_2,
	.param .f32 _Z11sgemm_naiveiiifPKfS0_fPf_param_3,
	.param .u64 .ptr .align 1 _Z11sgemm_naiveiiifPKfS0_fPf_param_4,
	.param .u64 .ptr .align 1 _Z11sgemm_naiveiiifPKfS0_fPf_param_5,
	.param .f32 _Z11sgemm_naiveiiifPKfS0_fPf_param_6,
	.param .u64 .ptr .align 1 _Z11sgemm_naiveiiifPKfS0_fPf_param_7
)
{
	.reg .pred 	%p<13>;
	.reg .b32 	%r<92>;
	.reg .b32 	%f<73>;
	.reg .b64 	%rd<70>;

	ld.param.u32 	%r46, [_Z11sgemm_naiveiiifPKfS0_fPf_param_0];
	ld.param.u32 	%r44, [_Z11sgemm_naiveiiifPKfS0_fPf_param_1];
	ld.param.u32 	%r45, [_Z11sgemm_naiveiiifPKfS0_fPf_param_2];
	ld.param.f32 	%f13, [_Z11sgemm_naiveiiifPKfS0_fPf_param_3];
	ld.param.u64 	%rd4, [_Z11sgemm_naiveiiifPKfS0_fPf_param_4];
	ld.param.u64 	%rd5, [_Z11sgemm_naiveiiifPKfS0_fPf_param_5];
	ld.param.f32 	%f14, [_Z11sgemm_naiveiiifPKfS0_fPf_param_6];
	cvta.to.global.u64 	%rd1, %rd5;
	cvta.to.global.u64 	%rd2, %rd4;
	mov.u32 	%r47, %ntid.y;
	mov.u32 	%r48, %ctaid.y;
	mov.u32 	%r49, %tid.y;
	mad.lo.s32 	%r1, %r47, %r48, %r49;
	mov.u32 	%r50, %ntid.x;
	mov.u32 	%r51, %ctaid.x;
	mul.lo.s32 	%r2, %r50, %r51;
	mov.u32 	%r3, %tid.x;
	add.s32 	%r4, %r2, %r3;
	setp.ge.u32 	%p1, %r1, %r46;
	setp.ge.u32 	%p2, %r4, %r44;
	or.pred  	%p3, %p1, %p2;
	@%p3 bra 	$L__BB0_14;
	setp.lt.s32 	%p4, %r45, 1;
	mov.f32 	%f72, 0f00000000;
	@%p4 bra 	$L__BB0_13;
	mul.lo.s32 	%r5, %r45, %r1;
	and.b32  	%r6, %r45, 7;
	setp.lt.u32 	%p5, %r45, 8;
	mov.f32 	%f72, 0f00000000;
	mov.b32 	%r90, 0;
	@%p5 bra 	$L__BB0_5;
	and.b32  	%r90, %r45, 2147483640;
	neg.s32 	%r88, %r90;
	add.s32 	%r53, %r3, %r44;
	add.s32 	%r87, %r53, %r2;
	shl.b32 	%r10, %r44, 3;
	shl.b32 	%r54, %r44, 1;
	add.s32 	%r86, %r4, %r54;
	mad.lo.s32 	%r85, %r44, 3, %r4;
	shl.b32 	%r55, %r44, 2;
	add.s32 	%r84, %r4, %r55;
	mad.lo.s32 	%r83, %r44, 5, %r4;
	mad.lo.s32 	%r82, %r44, 6, %r4;
	mad.lo.s32 	%r81, %r44, 7, %r4;
	add.s32 	%r79, %r5, 3;
	mov.f32 	%f72, 0f00000000;
	mov.u32 	%r80, %r4;
$L__BB0_4:
	.pragma "nounroll";
	add.s32 	%r56, %r79, -3;
	mul.wide.u32 	%rd6, %r56, 4;
	add.s64 	%rd7, %rd2, %rd6;
	ld.global.f32 	%f19, [%rd7];
	mul.wide.u32 	%rd8, %r80, 4;
	add.s64 	%rd9, %rd1, %rd8;
	ld.global.f32 	%f20, [%rd9];
	fma.rn.f32 	%f21, %f19, %f20, %f72;
	add.s32 	%r57, %r79, -2;
	mul.wide.u32 	%rd10, %r57, 4;
	add.s64 	%rd11, %rd2, %rd10;
	ld.global.f32 	%f22, [%rd11];
	mul.wide.u32 	%rd12, %r87, 4;
	add.s64 	%rd13, %rd1, %rd12;
	ld.global.f32 	%f23, [%rd13];
	fma.rn.f32 	%f24, %f22, %f23, %f21;
	add.s32 	%r58, %r79, -1;
	mul.wide.u32 	%rd14, %r58, 4;
	add.s64 	%rd15, %rd2, %rd14;
	ld.global.f32 	%f25, [%rd15];
	mul.wide.u32 	%rd16, %r86, 4;
	add.s64 	%rd17, %rd1, %rd16;
	ld.global.f32 	%f26, [%rd17];
	fma.rn.f32 	%f27, %f25, %f26, %f24;
	add.s32 	%r59, %r79, 4;
	mul.wide.u32 	%rd18, %r79, 4;
	add.s64 	%rd19, %rd2, %rd18;
	ld.global.f32 	%f28, [%rd19];
	mul.wide.u32 	%rd20, %r85, 4;
	add.s64 	%rd21, %rd1, %rd20;
	ld.global.f32 	%f29, [%rd21];
	fma.rn.f32 	%f30, %f28, %f29, %f27;
	add.s32 	%r60, %r79, 1;
	mul.wide.u32 	%rd22, %r60, 4;
	add.s64 	%rd23, %rd2, %rd22;
	ld.global.f32 	%f31, [%rd23];
	mul.wide.u32 	%rd24, %r84, 4;
	add.s64 	%rd25, %rd1, %rd24;
	ld.global.f32 	%f32, [%rd25];
	fma.rn.f32 	%f33, %f31, %f32, %f30;
	add.s32 	%r61, %r79, 2;
	mul.wide.u32 	%rd26, %r61, 4;
	add.s64 	%rd27, %rd2, %rd26;
	ld.global.f32 	%f34, [%rd27];
	mul.wide.u32 	%rd28, %r83, 4;
	add.s64 	%rd29, %rd1, %rd28;
	ld.global.f32 	%f35, [%rd29];
	fma.rn.f32 	%f36, %f34, %f35, %f33;
	add.s32 	%r62, %r79, 3;
	mul.wide.u32 	%rd30, %r62, 4;
	add.s64 	%rd31, %rd2, %rd30;
	ld.global.f32 	%f37, [%rd31];
	mul.wide.u32 	%rd32, %r82, 4;
	add.s64 	%rd33, %rd1, %rd32;
	ld.global.f32 	%f38, [%rd33];
	fma.rn.f32 	%f39, %f37, %f38, %f36;
	mul.wide.u32 	%rd34, %r59, 4;
	add.s64 	%rd35, %rd2, %rd34;
	ld.global.f32 	%f40, [%rd35];
	mul.wide.u32 	%rd36, %r81, 4;
	add.s64 	%rd37, %rd1, %rd36;
	ld.global.f32 	%f41, [%rd37];
	fma.rn.f32 	%f72, %f40, %f41, %f39;
	add.s32 	%r88, %r88, 8;
	add.s32 	%r87, %r87, %r10;
	add.s32 	%r86, %r86, %r10;
	add.s32 	%r85, %r85, %r10;
	add.s32 	%r84, %r84, %r10;
	add.s32 	%r83, %r83, %r10;
	add.s32 	%r82, %r82, %r10;
	add.s32 	%r81, %r81, %r10;
	add.s32 	%r80, %r80, %r10;
	add.s32 	%r79, %r79, 8;
	setp.ne.s32 	%p6, %r88, 0;
	@%p6 bra 	$L__BB0_4;
$L__BB0_5:
	setp.eq.s32 	%p7, %r6, 0;
	@%p7 bra 	$L__BB0_13;
	and.b32  	%r39, %r45, 3;
	setp.lt.u32 	%p8, %r6, 4;
	@%p8 bra 	$L__BB0_8;
	add.s32 	%r63, %r90, %r5;
	mul.wide.u32 	%rd38, %r63, 4;
	add.s64 	%rd39, %rd2, %rd38;
	ld.global.f32 	%f43, [%rd39];
	mad.lo.s32 	%r64, %r90, %r44, %r4;
	mul.wide.u32 	%rd40, %r64, 4;
	add.s64 	%rd41, %rd1, %rd40;
	ld.global.f32 	%f44, [%rd41];
	fma.rn.f32 	%f45, %f43, %f44, %f72;
	add.s32 	%r65, %r63, 1;
	mul.wide.u32 	%rd42, %r65, 4;
	add.s64 	%rd43, %rd2, %rd42;
	ld.global.f32 	%f46, [%rd43];
	add.s32 	%r66, %r64, %r44;
	mul.wide.u32 	%rd44, %r66, 4;
	add.s64 	%rd45, %rd1, %rd44;
	ld.global.f32 	%f47, [%rd45];
	fma.rn.f32 	%f48, %f46, %f47, %f45;
	add.s32 	%r67, %r63, 2;
	mul.wide.u32 	%rd46, %r67, 4;
	add.s64 	%rd47, %rd2, %rd46;
	ld.global.f32 	%f49, [%rd47];
	add.s32 	%r68, %r66, %r44;
	mul.wide.u32 	%rd48, %r68, 4;
	add.s64 	%rd49, %rd1, %rd48;
	ld.global.f32 	%f50, [%rd49];
	fma.rn.f32 	%f51, %f49, %f50, %f48;
	add.s32 	%r69, %r63, 3;
	mul.wide.u32 	%rd50, %r69, 4;
	add.s64 	%rd51, %rd2, %rd50;
	ld.global.f32 	%f52, [%rd51];
	add.s32 	%r70, %r68, %r44;
	mul.wide.u32 	%rd52, %r70, 4;
	add.s64 	%rd53, %rd1, %rd52;
	ld.global.f32 	%f53, [%rd53];
	fma.rn.f32 	%f72, %f52, %f53, %f51;
	add.s32 	%r90, %r90, 4;
$L__BB0_8:
	setp.eq.s32 	%p9, %r39, 0;
	@%p9 bra 	$L__BB0_13;
	setp.eq.s32 	%p10, %r39, 1;
	@%p10 bra 	$L__BB0_11;
	add.s32 	%r71, %r90, %r5;
	mul.wide.u32 	%rd54, %r71, 4;
	add.s64 	%rd55, %rd2, %rd54;
	ld.global.f32 	%f55, [%rd55];
	mad.lo.s32 	%r72, %r90, %r44, %r4;
	mul.wide.u32 	%rd56, %r72, 4;
	add.s64 	%rd57, %rd1, %rd56;
	ld.global.f32 	%f56, [%rd57];
	fma.rn.f32 	%f57, %f55, %f56, %f72;
	add.s32 	%r73, %r71, 1;
	mul.wide.u32 	%rd58, %r73, 4;
	add.s64 	%rd59, %rd2, %rd58;
	ld.global.f32 	%f58, [%rd59];
	add.s32 	%r74, %r72, %r44;
	mul.wide.u32 	%rd60, %r74, 4;
	add.s64 	%rd61, %rd1, %rd60;
	ld.global.f32 	%f59, [%rd61];
	fma.rn.f32 	%f72, %f58, %f59, %f57;
	add.s32 	%r90, %r90, 2;
$L__BB0_11:
	and.b32  	%r75, %r45, 1;
	setp.eq.b32 	%p11, %r75, 1;
	not.pred 	%p12, %p11;
	@%p12 bra 	$L__BB0_13;
	add.s32 	%r76, %r90, %r5;
	mul.wide.u32 	%rd62, %r76, 4;
	add.s64 	%rd63, %rd2, %rd62;
	ld.global.f32 	%f60, [%rd63];
	mad.lo.s32 	%r77, %r90, %r44, %r4;
	mul.wide.u32 	%rd64, %r77, 4;
	add.s64 	%rd65, %rd1, %rd64;
	ld.global.f32 	%f61, [%rd65];
	fma.rn.f32 	%f72, %f60, %f61, %f72;
$L__BB0_13:
	ld.param.u64 	%rd69, [_Z11sgemm_naiveiiifPKfS0_fPf_param_7];
	mad.lo.s32 	%r78, %r44, %r1, %r4;
	cvta.to.global.u64 	%rd66, %rd69;
	mul.wide.u32 	%rd67, %r78, 4;
	add.s64 	%rd68, %rd66, %rd67;
	ld.global.f32 	%f62, [%rd68];
	mul.f32 	%f63, %f14, %f62;
	fma.rn.f32 	%f64, %f13, %f72, %f63;
	st.global.f32 	[%rd68], %f64;
$L__BB0_14:
	ret;

}
	// .globl	_Z25sgemm_global_mem_coalesceILj32EEviiifPKfS1_fPf
.visible .entry _Z25sgemm_global_mem_coalesceILj32EEviiifPKfS1_fPf(
	.param .u32 _Z25sgemm_global_mem_coalesceILj32EEviiifPKfS1_fPf_param_0,
	.param .u32 _Z25sgemm_global_mem_coalesceILj32EEviiifPKfS1_fPf_param_1,
	.param .u32 _Z25sgemm_global_mem_coalesceILj32EEviiifPKfS1_fPf_param_2,
	.param .f32 _Z25sgemm_global_mem_coalesceILj32EEviiifPKfS1_fPf_param_3,
	.param .u64 .ptr .align 1 _Z25sgemm_global_mem_coalesceILj32EEviiifPKfS1_fPf_param_4,
	.param .u64 .ptr .align 1 _Z25sgemm_global_mem_coalesceILj32EEviiifPKfS1_fPf_param_5,
	.param .f32 _Z25sgemm_global_mem_coalesceILj32EEviiifPKfS1_fPf_param_6,
	.param .u64 .ptr .align 1 _Z25sgemm_global_mem_coalesceILj32EEviiifPKfS1_fPf_param_7
)
{
	.reg .pred 	%p<13>;
	.reg .b32 	%r<47>;
	.reg .b32 	%f<73>;
	.reg .b64 	%rd<40>;

	ld.param.u32 	%r22, [_Z25sgemm_global_mem_coalesceILj32EEviiifPKfS1_fPf_param_0];
	ld.param.u32 	%r23, [_Z25sgemm_global_mem_coalesceILj32EEviiifPKfS1_fPf_param_1];
	ld.param.u32 	%r21, [_Z25sgemm_global_mem_coalesceILj32EEviiifPKfS1_fPf_param_2];
	ld.param.f32 	%f13, [_Z25sgemm_global_mem_coalesceILj32EEviiifPKfS1_fPf_param_3];
	ld.param.u64 	%rd5, [_Z25sgemm_global_mem_coalesceILj32EEviiifPKfS1_fPf_param_4];
	ld.param.u64 	%rd6, [_Z25sgemm_global_mem_coalesceILj32EEviiifPKfS1_fPf_param_5];
	ld.param.f32 	%f14, [_Z25sgemm_global_mem_coalesceILj32EEviiifPKfS1_fPf_param_6];
	ld.param.u64 	%rd4, [_Z25sgemm_global_mem_coalesceILj32EEviiifPKfS1_fPf_param_7];
	cvta.to.global.u64 	%rd1, %rd6;
	cvta.to.global.u64 	%rd2, %rd5;
	mov.u32 	%r24, %ctaid.x;
	shl.b32 	%r25, %r24, 5;
	mov.u32 	%r26, %tid.x;
	shr.u32 	%r27, %r26, 5;
	or.b32  	%r1, %r25, %r27;
	mov.u32 	%r28, %ctaid.y;
	shl.b32 	%r29, %r28, 5;
	and.b32  	%r30, %r26, 31;
	or.b32  	%r31, %r29, %r30;
	setp.ge.s32 	%p1, %r1, %r22;
	setp.ge.s32 	%p2, %r31, %r23;
	or.pred  	%p3, %p1, %p2;
	@%p3 bra 	$L__BB1_14;
	setp.lt.s32 	%p4, %r21, 1;
	mov.f32 	%f72, 0f00000000;
	@%p4 bra 	$L__BB1_13;
	mul.lo.s32 	%r3, %r21, %r1;
	and.b32  	%r4, %r21, 7;
	setp.lt.u32 	%p5, %r21, 8;
	mov.f32 	%f72, 0f00000000;
	mov.b32 	%r45, 0;
	@%p5 bra 	$L__BB1_5;
	and.b32  	%r45, %r21, 2147483640;
	neg.s32 	%r43, %r45;
	shl.b32 	%r7, %r23, 3;
	add.s64 	%rd3, %rd2, 16;
	mov.f32 	%f72, 0f00000000;
	mul.wide.s32 	%rd11, %r23, 4;
	mov.u32 	%r41, %r3;
	mov.u32 	%r42, %r31;
$L__BB1_4:
	.pragma "nounroll";
	mul.wide.s32 	%rd7, %r41, 4;
	add.s64 	%rd8, %rd3, %rd7;
	ld.global.f32 	%f19, [%rd8+-16];
	mul.wide.s32 	%rd9, %r42, 4;
	add.s64 	%rd10, %rd1, %rd9;
	ld.global.f32 	%f20, [%rd10];
	fma.rn.f32 	%f21, %f19, %f20, %f72;
	ld.global.f32 	%f22, [%rd8+-12];
	add.s64 	%rd12, %rd10, %rd11;
	ld.global.f32 	%f23, [%rd12];
	fma.rn.f32 	%f24, %f22, %f23, %f21;
	ld.global.f32 	%f25, [%rd8+-8];
	add.s64 	%rd13, %rd12, %rd11;
	ld.global.f32 	%f26, [%rd13];
	fma.rn.f32 	%f27, %f25, %f26, %f24;
	ld.global.f32 	%f28, [%rd8+-4];
	add.s64 	%rd14, %rd13, %rd11;
	ld.global.f32 	%f29, [%rd14];
	fma.rn.f32 	%f30, %f28, %f29, %f27;
	ld.global.f32 	%f31, [%rd8];
	add.s64 	%rd15, %rd14, %rd11;
	ld.global.f32 	%f32, [%rd15];
	fma.rn.f32 	%f33, %f31, %f32, %f30;
	ld.global.f32 	%f34, [%rd8+4];
	add.s64 	%rd16, %rd15, %rd11;
	ld.global.f32 	%f35, [%rd16];
	fma.rn.f32 	%f36, %f34, %f35, %f33;
	ld.global.f32 	%f37, [%rd8+8];
	add.s64 	%rd17, %rd16, %rd11;
	ld.global.f32 	%f38, [%rd17];
	fma.rn.f32 	%f39, %f37, %f38, %f36;
	ld.global.f32 	%f40, [%rd8+12];
	add.s64 	%rd18, %rd17, %rd11;
	ld.global.f32 	%f41, [%rd18];
	fma.rn.f32 	%f72, %f40, %f41, %f39;
	add.s32 	%r43, %r43, 8;
	add.s32 	%r42, %r42, %r7;
	add.s32 	%r41, %r41, 8;
	setp.ne.s32 	%p6, %r43, 0;
	@%p6 bra 	$L__BB1_4;
$L__BB1_5:
	setp.eq.s32 	%p7, %r4, 0;
	@%p7 bra 	$L__BB1_13;
	and.b32  	%r15, %r21, 3;
	setp.lt.u32 	%p8, %r4, 4;
	@%p8 bra 	$L__BB1_8;
	add.s32 	%r33, %r45, %r3;
	mul.wide.s32 	%rd19, %r33, 4;
	add.s64 	%rd20, %rd2, %rd19;
	ld.global.f32 	%f43, [%rd20];
	mad.lo.s32 	%r34, %r45, %r23, %r31;
	mul.wide.s32 	%rd21, %r34, 4;
	add.s64 	%rd22, %rd1, %rd21;
	ld.global.f32 	%f44, [%rd22];
	fma.rn.f32 	%f45, %f43, %f44, %f72;
	ld.global.f32 	%f46, [%rd20+4];
	mul.wide.s32 	%rd23, %r23, 4;
	add.s64 	%rd24, %rd22, %rd23;
	ld.global.f32 	%f47, [%rd24];
	fma.rn.f32 	%f48, %f46, %f47, %f45;
	ld.global.f32 	%f49, [%rd20+8];
	add.s64 	%rd25, %rd24, %rd23;
	ld.global.f32 	%f50, [%rd25];
	fma.rn.f32 	%f51, %f49, %f50, %f48;
	ld.global.f32 	%f52, [%rd20+12];
	add.s64 	%rd26, %rd25, %rd23;
	ld.global.f32 	%f53, [%rd26];
	fma.rn.f32 	%f72, %f52, %f53, %f51;
	add.s32 	%r45, %r45, 4;
$L__BB1_8:
	setp.eq.s32 	%p9, %r15, 0;
	@%p9 bra 	$L__BB1_13;
	setp.eq.s32 	%p10, %r15, 1;
	@%p10 bra 	$L__BB1_11;
	add.s32 	%r35, %r45, %r3;
	mul.wide.s32 	%rd27, %r35, 4;
	add.s64 	%rd28, %rd2, %rd27;
	ld.global.f32 	%f55, [%rd28];
	mad.lo.s32 	%r36, %r45, %r23, %r31;
	mul.wide.s32 	%rd29, %r36, 4;
	add.s64 	%rd30, %rd1, %rd29;
	ld.global.f32 	%f56, [%rd30];
	fma.rn.f32 	%f57, %f55, %f56, %f72;
	ld.global.f32 	%f58, [%rd28+4];
	mul.wide.s32 	%rd31, %r23, 4;
	add.s64 	%rd32, %rd30, %rd31;
	ld.global.f32 	%f59, [%rd32];
	fma.rn.f32 	%f72, %f58, %f59, %f57;
	add.s32 	%r45, %r45, 2;
$L__BB1_11:
	and.b32  	%r37, %r21, 1;
	setp.eq.b32 	%p11, %r37, 1;
	not.pred 	%p12, %p11;
	@%p12 bra 	$L__BB1_13;
	add.s32 	%r38, %r45, %r3;
	mul.wide.s32 	%rd33, %r38, 4;
	add.s64 	%rd34, %rd2, %rd33;
	ld.global.f32 	%f60, [%rd34];
	mad.lo.s32 	%r39, %r45, %r23, %r31;
	mul.wide.s32 	%rd35, %r39, 4;
	add.s64 	%rd36, %rd1, %rd35;
	ld.global.f32 	%f61, [%rd36];
	fma.rn.f32 	%f72, %f60, %f61, %f72;
$L__BB1_13:
	mad.lo.s32 	%r40, %r23, %r1, %r31;
	cvta.to.global.u64 	%rd37, %rd4;
	mul.wide.s32 	%rd38, %r40, 4;
	add.s64 	%rd39, %rd37, %rd38;
	ld.global.f32 	%f62, [%rd39];
	mul.f32 	%f63, %f14, %f62;
	fma.rn.f32 	%f64, %f13, %f72, %f63;
	st.global.f32 	[%rd39], %f64;
$L__BB1_14:
	ret;

}


// ===== COMPILED SASS (sm_100) =====

	.target	sm_100

	.elftype	@"ET_EXEC"


//--------------------- .note.nv.tkinfo           --------------------------
	.section	.note.nv.tkinfo,"",@"SHT_NOTE"
	.sectionflags	@"SHF_NOTE_NV_TKINFO"
	.tkinfo
        /*0018*/ 	.word	0x00000002
        /*0030*/ 	.string	""
        /*0030*/ 	.string	"ptxas"
        /*0030*/ 	.string	"Cuda compilation tools, release 13.0, V13.0.88"
        /*0030*/ 	.string	"Build cuda_13.0.r13.0/compiler.36424714_0"
        /*0030*/ 	.string	"-arch sm_100 -m 64 "



//--------------------- .note.nv.cuinfo           --------------------------
	.section	.note.nv.cuinfo,"",@"SHT_NOTE"
	.sectionflags	@"SHF_NOTE_NV_CUINFO"
        /*0018*/ 	.short	0x0002
        /*001a*/ 	.short	0x0064
        /*001c*/ 	.short	0x0082
	.zero		2


//--------------------- .nv.info                  --------------------------
	.section	.nv.info,"",@"SHT_CUDA_INFO"
	.align	4


	//----- nvinfo : EIATTR_REGCOUNT
	.align		4
        /*0000*/ 	.byte	0x04, 0x2f
        /*0002*/ 	.short	(.L_1 - .L_0)
	.align		4
.L_0:
        /*0004*/ 	.word	index@(_Z11sgemm_naiveiiifPKfS0_fPf)
        /*0008*/ 	.word	0x00000020


	//----- nvinfo : EIATTR_FRAME_SIZE
	.align		4
.L_1:
        /*000c*/ 	.byte	0x04, 0x11
        /*000e*/ 	.short	(.L_3 - .L_2)
	.align		4
.L_2:
        /*0010*/ 	.word	index@(_Z11sgemm_naiveiiifPKfS0_fPf)
        /*0014*/ 	.word	0x00000000


	//----- nvinfo : EIATTR_REGCOUNT
	.align		4
.L_3:
        /*0018*/ 	.byte	0x04, 0x2f
        /*001a*/ 	.short	(.L_5 - .L_4)
	.align		4
.L_4:
        /*001c*/ 	.word	index@(_Z25sgemm_global_mem_coalesceILj32EEviiifPKfS1_fPf)
        /*0020*/ 	.word	0x00000020


	//----- nvinfo : EIATTR_FRAME_SIZE
	.align		4
.L_5:
        /*0024*/ 	.byte	0x04, 0x11
        /*0026*/ 	.short	(.L_7 - .L_6)
	.align		4
.L_6:
        /*0028*/ 	.word	index@(_Z25sgemm_global_mem_coalesceILj32EEviiifPKfS1_fPf)
        /*002c*/ 	.word	0x00000000


	//----- nvinfo : EIATTR_MIN_STACK_SIZE
	.align		4
.L_7:
        /*0030*/ 	.byte	0x04, 0x12
        /*0032*/ 	.short	(.L_9 - .L_8)
	.align		4
.L_8:
        /*0034*/ 	.word	index@(_Z25sgemm_global_mem_coalesceILj32EEviiifPKfS1_fPf)
        /*0038*/ 	.word	0x00000000


	//----- nvinfo : EIATTR_MIN_STACK_SIZE
	.align		4
.L_9:
        /*003c*/ 	.byte	0x04, 0x12
        /*003e*/ 	.short	(.L_11 - .L_10)
	.align		4
.L_10:
        /*0040*/ 	.word	index@(_Z11sgemm_naiveiiifPKfS0_fPf)
        /*0044*/ 	.word	0x00000000
.L_11:


//--------------------- .nv.compat                --------------------------
	.section	.nv.compat,"",@"SHT_CUDA_COMPAT_INFO"
	.align	4
        /*0000*/ 	.byte	0x02, 0x09, 0x00, 0x00, 0x02, 0x02, 0x01, 0x00, 0x02, 0x05, 0x05, 0x00, 0x03, 0x07, 0x01, 0x01
        /*0010*/ 	.byte	0x02, 0x03, 0x00, 0x00, 0x02, 0x06, 0x01, 0x00, 0x04, 0x0b, 0x08, 0x00, 0x09, 0x00, 0x00, 0x00
        /*0020*/ 	.byte	0x00, 0x00, 0x00, 0x00


//--------------------- .nv.info._Z25sgemm_global_mem_coalesceILj32EEviiifPKfS1_fPf --------------------------
	.section	.nv.info._Z25sgemm_global_mem_coalesceILj32EEviiifPKfS1_fPf,"",@"SHT_CUDA_INFO"
	.sectionflags	@""
	.align	4


	//----- nvinfo : EIATTR_CUDA_API_VERSION
	.align		4
        /*0000*/ 	.byte	0x04, 0x37
        /*0002*/ 	.short	(.L_13 - .L_12)
.L_12:
        /*0004*/ 	.word	0x00000082


	//----- nvinfo : EIATTR_KPARAM_INFO
	.align		4
.L_13:
        /*0008*/ 	.byte	0x04, 0x17
        /*000a*/ 	.short	(.L_15 - .L_14)
.L_14:
        /*000c*/ 	.word	0x00000000
        /*0010*/ 	.short	0x0007
        /*0012*/ 	.short	0x0028
        /*0014*/ 	.byte	0x00, 0xf5, 0x21, 0x00


	//----- nvinfo : EIATTR_KPARAM_INFO
	.align		4
.L_15:
        /*0018*/ 	.byte	0x04, 0x17
        /*001a*/ 	.short	(.L_17 - .L_16)
.L_16:
        /*001c*/ 	.word	0x00000000
        /*0020*/ 	.short	0x0006
        /*0022*/ 	.short	0x0020
        /*0024*/ 	.byte	0x00, 0xf0, 0x11, 0x00


	//----- nvinfo : EIATTR_KPARAM_INFO
	.align		4
.L_17:
        /*0028*/ 	.byte	0x04, 0x17
        /*002a*/ 	.short	(.L_19 - .L_18)
.L_18:
        /*002c*/ 	.word	0x00000000
        /*0030*/ 	.short	0x0005
        /*0032*/ 	.short	0x0018
        /*0034*/ 	.byte	0x00, 0xf5, 0x21, 0x00


	//----- nvinfo : EIATTR_KPARAM_INFO
	.align		4
.L_19:
        /*0038*/ 	.byte	0x04, 0x17
        /*003a*/ 	.short	(.L_21 - .L_20)
.L_20:
        /*003c*/ 	.word	0x00000000
        /*0040*/ 	.short	0x0004
        /*0042*/ 	.short	0x0010
        /*0044*/ 	.byte	0x00, 0xf5, 0x21, 0x00


	//----- nvinfo : EIATTR_KPARAM_INFO
	.align		4
.L_21:
        /*0048*/ 	.byte	0x04, 0x17
        /*004a*/ 	.short	(.L_23 - .L_22)
.L_22:
        /*004c*/ 	.word	0x00000000
        /*0050*/ 	.short	0x0003
        /*0052*/ 	.short	0x000c
        /*0054*/ 	.byte	0x00, 0xf0, 0x11, 0x00


	//----- nvinfo : EIATTR_KPARAM_INFO
	.align		4
.L_23:
        /*0058*/ 	.byte	0x04, 0x17
        /*005a*/ 	.short	(.L_25 - .L_24)
.L_24:
        /*005c*/ 	.word	0x00000000
        /*0060*/ 	.short	0x0002
        /*0062*/ 	.short	0x0008
        /*0064*/ 	.byte	0x00, 0xf0, 0x11, 0x00


	//----- nvinfo : EIATTR_KPARAM_INFO
	.align		4
.L_25:
        /*0068*/ 	.byte	0x04, 0x17
        /*006a*/ 	.short	(.L_27 - .L_26)
.L_26:
        /*006c*/ 	.word	0x00000000
        /*0070*/ 	.short	0x0001
        /*0072*/ 	.short	0x0004
        /*0074*/ 	.byte	0x00, 0xf0, 0x11, 0x00


	//----- nvinfo : EIATTR_KPARAM_INFO
	.align		4
.L_27:
        /*0078*/ 	.byte	0x04, 0x17
        /*007a*/ 	.short	(.L_29 - .L_28)
.L_28:
        /*007c*/ 	.word	0x00000000
        /*0080*/ 	.short	0x0000
        /*0082*/ 	.short	0x0000
        /*0084*/ 	.byte	0x00, 0xf0, 0x11, 0x00


	//----- nvinfo : EIATTR_SPARSE_MMA_MASK
	.align		4
.L_29:
        /*0088*/ 	.byte	0x03, 0x50
        /*008a*/ 	.short	0x0000


	//----- nvinfo : EIATTR_MAXREG_COUNT
	.align		4
        /*008c*/ 	.byte	0x03, 0x1b
        /*008e*/ 	.short	0x00ff


	//----- nvinfo : EIATTR_MERCURY_ISA_VERSION
	.align		4
        /*0090*/ 	.byte	0x03, 0x5f
        /*0092*/ 	.short	0x0101


	//----- nvinfo : EIATTR_VRC_CTA_INIT_COUNT
	.align		4
        /*0094*/ 	.byte	0x02, 0x4a
	.zero		1
	.zero		1


	//----- nvinfo : EIATTR_EXIT_INSTR_OFFSETS
	.align		4
        /*0098*/ 	.byte	0x04, 0x1c
        /*009a*/ 	.short	(.L_31 - .L_30)


	//   ....[0]....
.L_30:
        /*009c*/ 	.word	0x000000c0


	//   ....[1]....
        /*00a0*/ 	.word	0x00000890


	//----- nvinfo : EIATTR_CBANK_PARAM_SIZE
	.align		4
.L_31:
        /*00a4*/ 	.byte	0x03, 0x19
        /*00a6*/ 	.short	0x0030


	//----- nvinfo : EIATTR_PARAM_CBANK
	.align		4
        /*00a8*/ 	.byte	0x04, 0x0a
        /*00aa*/ 	.short	(.L_33 - .L_32)
	.align		4
.L_32:
        /*00ac*/ 	.word	index@(.nv.constant0._Z25sgemm_global_mem_coalesceILj32EEviiifPKfS1_fPf)
        /*00b0*/ 	.short	0x0380
        /*00b2*/ 	.short	0x0030


	//----- nvinfo : EIATTR_SW_WAR
	.align		4
.L_33:
        /*00b4*/ 	.byte	0x04, 0x36
        /*00b6*/ 	.short	(.L_35 - .L_34)
.L_34:
        /*00b8*/ 	.word	0x00000008
.L_35:


//--------------------- .nv.info._Z11sgemm_naiveiiifPKfS0_fPf --------------------------
	.section	.nv.info._Z11sgemm_naiveiiifPKfS0_fPf,"",@"SHT_CUDA_INFO"
	.sectionflags	@""
	.align	4


	//----- nvinfo : EIATTR_CUDA_API_VERSION
	.align		4
        /*0000*/ 	.byte	0x04, 0x37
        /*0002*/ 	.short	(.L_37 - .L_36)
.L_36:
        /*0004*/ 	.word	0x00000082


	//----- nvinfo : EIATTR_KPARAM_INFO
	.align		4
.L_37:
        /*0008*/ 	.byte	0x04, 0x17
        /*000a*/ 	.short	(.L_39 - .L_38)
.L_38:
        /*000c*/ 	.word	0x00000000
        /*0010*/ 	.short	0x0007
        /*0012*/ 	.short	0x0028
        /*0014*/ 	.byte	0x00, 0xf5, 0x21, 0x00


	//----- nvinfo : EIATTR_KPARAM_INFO
	.align		4
.L_39:
        /*0018*/ 	.byte	0x04, 0x17
        /*001a*/ 	.short	(.L_41 - .L_40)
.L_40:
        /*001c*/ 	.word	0x00000000
        /*0020*/ 	.short	0x0006
        /*0022*/ 	.short	0x0020
        /*0024*/ 	.byte	0x00, 0xf0, 0x11, 0x00


	//----- nvinfo : EIATTR_KPARAM_INFO
	.align		4
.L_41:
        /*0028*/ 	.byte	0x04, 0x17
        /*002a*/ 	.short	(.L_43 - .L_42)
.L_42:
        /*002c*/ 	.word	0x00000000
        /*0030*/ 	.short	0x0005
        /*0032*/ 	.short	0x0018
        /*0034*/ 	.byte	0x00, 0xf5, 0x21, 0x00


	//----- nvinfo : EIATTR_KPARAM_INFO
	.align		4
.L_43:
        /*0038*/ 	.byte	0x04, 0x17
        /*003a*/ 	.short	(.L_45 - .L_44)
.L_44:
        /*003c*/ 	.word	0x00000000
        /*0040*/ 	.short	0x0004
        /*0042*/ 	.short	0x0010
        /*0044*/ 	.byte	0x00, 0xf5, 0x21, 0x00


	//----- nvinfo : EIATTR_KPARAM_INFO
	.align		4
.L_45:
        /*0048*/ 	.byte	0x04, 0x17
        /*004a*/ 	.short	(.L_47 - .L_46)
.L_46:
        /*004c*/ 	.word	0x00000000
        /*0050*/ 	.short	0x0003
        /*0052*/ 	.short	0x000c
        /*0054*/ 	.byte	0x00, 0xf0, 0x11, 0x00


	//----- nvinfo : EIATTR_KPARAM_INFO
	.align		4
.L_47:
        /*0058*/ 	.byte	0x04, 0x17
        /*005a*/ 	.short	(.L_49 - .L_48)
.L_48:
        /*005c*/ 	.word	0x00000000
        /*0060*/ 	.short	0x0002
        /*0062*/ 	.short	0x0008
        /*0064*/ 	.byte	0x00, 0xf0, 0x11, 0x00


	//----- nvinfo : EIATTR_KPARAM_INFO
	.align		4
.L_49:
        /*0068*/ 	.byte	0x04, 0x17
        /*006a*/ 	.short	(.L_51 - .L_50)
.L_50:
        /*006c*/ 	.word	0x00000000
        /*0070*/ 	.short	0x0001
        /*0072*/ 	.short	0x0004
        /*0074*/ 	.byte	0x00, 0xf0, 0x11, 0x00


	//----- nvinfo : EIATTR_KPARAM_INFO
	.align		4
.L_51:
        /*0078*/ 	.byte	0x04, 0x17
        /*007a*/ 	.short	(.L_53 - .L_52)
.L_52:
        /*007c*/ 	.word	0x00000000
        /*0080*/ 	.short	0x0000
        /*0082*/ 	.short	0x0000
        /*0084*/ 	.byte	0x00, 0xf0, 0x11, 0x00


	//----- nvinfo : EIATTR_SPARSE_MMA_MASK
	.align		4
.L_53:
        /*0088*/ 	.byte	0x03, 0x50
        /*008a*/ 	.short	0x0000


	//----- nvinfo : EIATTR_MAXREG_COUNT
	.align		4
        /*008c*/ 	.byte	0x03, 0x1b
        /*008e*/ 	.short	0x00ff


	//----- nvinfo : EIATTR_MERCURY_ISA_VERSION
	.align		4
        /*0090*/ 	.byte	0x03, 0x5f
        /*0092*/ 	.short	0x0101


	//----- nvinfo : EIATTR_VRC_CTA_INIT_COUNT
	.align		4
        /*0094*/ 	.byte	0x02, 0x4a
	.zero		1
	.zero		1


	//----- nvinfo : EIATTR_EXIT_INSTR_OFFSETS
	.align		4
        /*0098*/ 	.byte	0x04, 0x1c
        /*009a*/ 	.short	(.L_55 - .L_54)


	//   ....[0]....
.L_54:
        /*009c*/ 	.word	0x000000d0


	//   ....[1]....
        /*00a0*/ 	.word	0x00000ad0


	//----- nvinfo : EIATTR_CBANK_PARAM_SIZE
	.align		4
.L_55:
        /*00a4*/ 	.byte	0x03, 0x19
        /*00a6*/ 	.short	0x0030


	//----- nvinfo : EIATTR_PARAM_CBANK
	.align		4
        /*00a8*/ 	.byte	0x04, 0x0a
        /*00aa*/ 	.short	(.L_57 - .L_56)
	.align		4
.L_56:
        /*00ac*/ 	.word	index@(.nv.constant0._Z11sgemm_naiveiiifPKfS0_fPf)
        /*00b0*/ 	.short	0x0380
        /*00b2*/ 	.short	0x0030


	//----- nvinfo : EIATTR_SW_WAR
	.align		4
.L_57:
        /*00b4*/ 	.byte	0x04, 0x36
        /*00b6*/ 	.short	(.L_59 - .L_58)
.L_58:
        /*00b8*/ 	.word	0x00000008
.L_59:


//--------------------- .nv.callgraph             --------------------------
	.section	.nv.callgraph,"",@"SHT_CUDA_CALLGRAPH"
	.align	4
	.sectionentsize	8
	.align		4
        /*0000*/ 	.word	0x00000000
	.align		4
        /*0004*/ 	.word	0xffffffff
	.align		4
        /*0008*/ 	.word	0x00000000
	.align		4
        /*000c*/ 	.word	0xfffffffe
	.align		4
        /*0010*/ 	.word	0x00000000
	.align		4
        /*0014*/ 	.word	0xfffffffd
	.align		4
        /*0018*/ 	.word	0x00000000
	.align		4
        /*001c*/ 	.word	0xfffffffc


//--------------------- .text._Z25sgemm_global_mem_coalesceILj32EEviiifPKfS1_fPf --------------------------
	.section	.text._Z25sgemm_global_mem_coalesceILj32EEviiifPKfS1_fPf,"ax",@progbits
	.align	128
        .global         _Z25sgemm_global_mem_coalesceILj32EEviiifPKfS1_fPf
        .type           _Z25sgemm_global_mem_coalesceILj32EEviiifPKfS1_fPf,@function
        .size           _Z25sgemm_global_mem_coalesceILj32EEviiifPKfS1_fPf,(.L_x_10 - _Z25sgemm_global_mem_coalesceILj32EEviiifPKfS1_fPf)
        .other          _Z25sgemm_global_mem_coalesceILj32EEviiifPKfS1_fPf,@"STO_CUDA_ENTRY STV_DEFAULT"
_Z25sgemm_global_mem_coalesceILj32EEviiifPKfS1_fPf:
.text._Z25sgemm_global_mem_coalesceILj32EEviiifPKfS1_fPf:
[----:B------:R-:W-:Y:S01]  /*0000*/  LDC R1, c[0x0][0x37c] ;  /* 0x0000df00ff017b82 */ /* 0x000fe20000000800 */
[----:B------:R-:W0:Y:S07]  /*0010*/  S2R R0, SR_TID.X ;  /* 0x0000000000007919 */ /* 0x000e2e0000002100 */
[----:B------:R-:W1:Y:S01]  /*0020*/  S2UR UR4, SR_CTAID.X ;  /* 0x00000000000479c3 */ /* 0x000e620000002500 */
[----:B------:R-:W2:Y:S07]  /*0030*/  S2R R5, SR_CTAID.Y ;  /* 0x0000000000057919 */ /* 0x000eae0000002600 */
[----:B------:R-:W3:Y:S01]  /*0040*/  LDC.64 R2, c[0x0][0x380] ;  /* 0x0000e000ff027b82 */ /* 0x000ee20000000a00 */
[----:B-1----:R-:W-:Y:S01]  /*0050*/  USHF.L.U32 UR4, UR4, 0x5, URZ ;  /* 0x0000000504047899 */ /* 0x002fe200080006ff */
[----:B0-----:R-:W-:-:S02]  /*0060*/  LOP3.LUT R16, R0, 0x1f, RZ, 0xc0, !PT ;  /* 0x0000001f00107812 */ /* 0x001fc400078ec0ff */
[----:B------:R-:W-:Y:S02]  /*0070*/  SHF.R.U32.HI R0, RZ, 0x5, R0 ;  /* 0x00000005ff007819 */ /* 0x000fe40000011600 */
[----:B--2---:R-:W-:Y:S02]  /*0080*/  LEA R16, R5, R16, 0x5 ;  /* 0x0000001005107211 */ /* 0x004fe400078e28ff */
[----:B------:R-:W-:Y:S02]  /*0090*/  LOP3.LUT R0, R0, UR4, RZ, 0xfc, !PT ;  /* 0x0000000400007c12 */ /* 0x000fe4000f8efcff */
[----:B---3--:R-:W-:-:S04]  /*00a0*/  ISETP.GE.AND P0, PT, R16, R3, PT ;  /* 0x000000031000720c */ /* 0x008fc80003f06270 */
[----:B------:R-:W-:-:S13]  /*00b0*/  ISETP.GE.OR P0, PT, R0, R2, P0 ;  /* 0x000000020000720c */ /* 0x000fda0000706670 */
[----:B------:R-:W-:Y:S05]  /*00c0*/  @P0 EXIT ;  /* 0x000000000000094d */ /* 0x000fea0003800000 */
[----:B------:R-:W0:Y:S01]  /*00d0*/  LDC R17, c[0x0][0x388] ;  /* 0x0000e200ff117b82 */ /* 0x000e220000000800 */
[----:B------:R-:W1:Y:S01]  /*00e0*/  LDCU.64 UR6, c[0x0][0x358] ;  /* 0x00006b00ff0677ac */ /* 0x000e620008000a00 */
[----:B------:R-:W-:Y:S01]  /*00f0*/  HFMA2 R26, -RZ, RZ, 0, 0 ;  /* 0x00000000ff1a7431 */ /* 0x000fe200000001ff */
[----:B0-----:R-:W-:-:S13]  /*0100*/  ISETP.GE.AND P0, PT, R17, 0x1, PT ;  /* 0x000000011100780c */ /* 0x001fda0003f06270 */
[----:B-1----:R-:W-:Y:S05]  /*0110*/  @!P0 BRA `(.L_x_0) ;  /* 0x0000000400b88947 */ /* 0x002fea0003800000 */
[C---:B------:R-:W-:Y:S01]  /*0120*/  ISETP.GE.U32.AND P1, PT, R17.reuse, 0x8, PT ;  /* 0x000000081100780c */ /* 0x040fe20003f26070 */
[----:B------:R-:W-:Y:S01]  /*0130*/  IMAD R18, R0, R17, RZ ;  /* 0x0000001100127224 */ /* 0x000fe200078e02ff */
[----:B------:R-:W-:Y:S02]  /*0140*/  LOP3.LUT R25, R17, 0x7, RZ, 0xc0, !PT ;  /* 0x0000000711197812 */ /* 0x000fe400078ec0ff */
[----:B------:R-:W-:Y:S02]  /*0150*/  MOV R26, RZ ;  /* 0x000000ff001a7202 */ /* 0x000fe40000000f00 */
[----:B------:R-:W-:Y:S02]  /*0160*/  ISETP.NE.AND P0, PT, R25, RZ, PT ;  /* 0x000000ff1900720c */ /* 0x000fe40003f05270 */
[----:B------:R-:W-:-:S05]  /*0170*/  MOV R19, RZ ;  /* 0x000000ff00137202 */ /* 0x000fca0000000f00 */
[----:B------:R-:W-:Y:S06]  /*0180*/  @!P1 BRA `(.L_x_1) ;  /* 0x0000000000c49947 */ /* 0x000fec0003800000 */
[----:B------:R-:W0:Y:S01]  /*0190*/  LDCU.64 UR4, c[0x0][0x390] ;  /* 0x00007200ff0477ac */ /* 0x000e220008000a00 */
[----:B------:R-:W-:Y:S02]  /*01a0*/  LOP3.LUT R19, R17, 0x7ffffff8, RZ, 0xc0, !PT ;  /* 0x7ffffff811137812 */ /* 0x000fe400078ec0ff */
[----:B------:R-:W-:Y:S02]  /*01b0*/  MOV R26, RZ ;  /* 0x000000ff001a7202 */ /* 0x000fe40000000f00 */
[----:B------:R-:W-:Y:S02]  /*01c0*/  MOV R2, R18 ;  /* 0x0000001200027202 */ /* 0x000fe40000000f00 */
[----:B------:R-:W-:Y:S02]  /*01d0*/  MOV R22, R16 ;  /* 0x0000001000167202 */ /* 0x000fe40000000f00 */
[----:B------:R-:W-:Y:S01]  /*01e0*/  IADD3 R20, PT, PT, -R19, RZ, RZ ;  /* 0x000000ff13147210 */ /* 0x000fe20007ffe1ff */
[----:B0-----:R-:W-:-:S04]  /*01f0*/  UIADD3 UR4, UP0, UPT, UR4, 0x10, URZ ;  /* 0x0000001004047890 */ /* 0x001fc8000ff1e0ff */
[----:B------:R-:W-:-:S12]  /*0200*/  UIADD3.X UR5, UPT, UPT, URZ, UR5, URZ, UP0, !UPT ;  /* 0x00000005ff057290 */ /* 0x000fd800087fe4ff */
.L_x_2:
[----:B------:R-:W0:Y:S01]  /*0210*/  LDC.64 R14, c[0x0][0x398] ;  /* 0x0000e600ff0e7b82 */ /* 0x000e220000000a00 */
[----:B------:R-:W-:Y:S02]  /*0220*/  MOV R4, UR4 ;  /* 0x0000000400047c02 */ /* 0x000fe40008000f00 */
[----:B------:R-:W-:-:S03]  /*0230*/  MOV R5, UR5 ;  /* 0x0000000500057c02 */ /* 0x000fc60008000f00 */
[----:B------:R-:W-:-:S05]  /*0240*/  IMAD.WIDE R4, R2, 0x4, R4 ;  /* 0x0000000402047825 */ /* 0x000fca00078e0204 */
[----:B------:R-:W2:Y:S04]  /*0250*/  LDG.E R21, desc[UR6][R4.64+-0x10] ;  /* 0xfffff00604157981 */ /* 0x000ea8000c1e1900 */
[----:B------:R-:W3:Y:S04]  /*0260*/  LDG.E R23, desc[UR6][R4.64+-0xc] ;  /* 0xfffff40604177981 */ /* 0x000ee8000c1e1900 */
[----:B------:R-:W4:Y:S01]  /*0270*/  LDG.E R29, desc[UR6][R4.64+-0x8] ;  /* 0xfffff806041d7981 */ /* 0x000f22000c1e1900 */
[----:B0-----:R-:W-:-:S05]  /*0280*/  IMAD.WIDE R14, R22, 0x4, R14 ;  /* 0x00000004160e7825 */ /* 0x001fca00078e020e */
[----:B------:R0:W2:Y:S01]  /*0290*/  LDG.E R24, desc[UR6][R14.64] ;  /* 0x000000060e187981 */ /* 0x0000a2000c1e1900 */
[----:B------:R-:W-:-:S04]  /*02a0*/  IMAD.WIDE R12, R3, 0x4, R14 ;  /* 0x00000004030c7825 */ /* 0x000fc800078e020e */
[C---:B------:R-:W-:Y:S02]  /*02b0*/  IMAD.WIDE R6, R3.reuse, 0x4, R12 ;  /* 0x0000000403067825 */ /* 0x040fe400078e020c */
[----:B------:R-:W3:Y:S02]  /*02c0*/  LDG.E R12, desc[UR6][R12.64] ;  /* 0x000000060c0c7981 */ /* 0x000ee4000c1e1900 */
[C---:B------:R-:W-:Y:S02]  /*02d0*/  IMAD.WIDE R8, R3.reuse, 0x4, R6 ;  /* 0x0000000403087825 */ /* 0x040fe400078e0206 */
[----:B------:R1:W4:Y:S02]  /*02e0*/  LDG.E R28, desc[UR6][R6.64] ;  /* 0x00000006061c7981 */ /* 0x000324000c1e1900 */
[C---:B------:R-:W-:Y:S02]  /*02f0*/  IMAD.WIDE R10, R3.reuse, 0x4, R8 ;  /* 0x00000004030a7825 */ /* 0x040fe400078e0208 */
[----:B------:R-:W5:Y:S02]  /*0300*/  LDG.E R8, desc[UR6][R8.64] ;  /* 0x0000000608087981 */ /* 0x000f64000c1e1900 */
[----:B0-----:R-:W-:-:S05]  /*0310*/  IMAD.WIDE R14, R3, 0x4, R10 ;  /* 0x00000004030e7825 */ /* 0x001fca00078e020a */
[----:B------:R-:W5:Y:S04]  /*0320*/  LDG.E R13, desc[UR6][R14.64] ;  /* 0x000000060e0d7981 */ /* 0x000f68000c1e1900 */
[----:B------:R-:W5:Y:S04]  /*0330*/  LDG.E R9, desc[UR6][R10.64] ;  /* 0x000000060a097981 */ /* 0x000f68000c1e1900 */
[----:B------:R-:W5:Y:S04]  /*0340*/  LDG.E R11, desc[UR6][R4.64+-0x4] ;  /* 0xfffffc06040b7981 */ /* 0x000f68000c1e1900 */
[----:B------:R-:W5:Y:S01]  /*0350*/  LDG.E R10, desc[UR6][R4.64+0x8] ;  /* 0x00000806040a7981 */ /* 0x000f62000c1e1900 */
[----:B--2---:R-:W-:Y:S01]  /*0360*/  FFMA R24, R21, R24, R26 ;  /* 0x0000001815187223 */ /* 0x004fe2000000001a */
[----:B------:R-:W-:-:S02]  /*0370*/  IMAD.WIDE R26, R3, 0x4, R14 ;  /* 0x00000004031a7825 */ /* 0x000fc400078e020e */
[----:B------:R-:W2:Y:S04]  /*0380*/  LDG.E R21, desc[UR6][R4.64] ;  /* 0x0000000604157981 */ /* 0x000ea8000c1e1900 */
[----:B------:R-:W2:Y:S01]  /*0390*/  LDG.E R14, desc[UR6][R4.64+0x4] ;  /* 0x00000406040e7981 */ /* 0x000ea2000c1e1900 */
[----:B-1----:R-:W-:-:S03]  /*03a0*/  IMAD.WIDE R6, R3, 0x4, R26 ;  /* 0x0000000403067825 */ /* 0x002fc600078e021a */
[----:B------:R-:W2:Y:S04]  /*03b0*/  LDG.E R15, desc[UR6][R4.64+0xc] ;  /* 0x00000c06040f7981 */ /* 0x000ea8000c1e1900 */
[----:B------:R-:W2:Y:S04]  /*03c0*/  LDG.E R6, desc[UR6][R6.64] ;  /* 0x0000000606067981 */ /* 0x000ea8000c1e1900 */
[----:B------:R-:W2:Y:S01]  /*03d0*/  LDG.E R5, desc[UR6][R26.64] ;  /* 0x000000061a057981 */ /* 0x000ea2000c1e1900 */
[----:B---3--:R-:W-:Y:S01]  /*03e0*/  FFMA R12, R23, R12, R24 ;  /* 0x0000000c170c7223 */ /* 0x008fe20000000018 */
[----:B------:R-:W-:-:S03]  /*03f0*/  IADD3 R20, PT, PT, R20, 0x8, RZ ;  /* 0x0000000814147810 */ /* 0x000fc60007ffe0ff */
[----:B----4-:R-:W-:Y:S01]  /*0400*/  FFMA R12, R29, R28, R12 ;  /* 0x0000001c1d0c7223 */ /* 0x010fe2000000000c */
[----:B------:R-:W-:Y:S02]  /*0410*/  ISETP.NE.AND P1, PT, R20, RZ, PT ;  /* 0x000000ff1400720c */ /* 0x000fe40003f25270 */
[----:B------:R-:W-:Y:S01]  /*0420*/  LEA R22, R3, R22, 0x3 ;  /* 0x0000001603167211 */ /* 0x000fe200078e18ff */
[----:B-----5:R-:W-:Y:S01]  /*0430*/  FFMA R8, R11, R8, R12 ;  /* 0x000000080b087223 */ /* 0x020fe2000000000c */
[----:B------:R-:W-:-:S03]  /*0440*/  IADD3 R2, PT, PT, R2, 0x8, RZ ;  /* 0x0000000802027810 */ /* 0x000fc60007ffe0ff */
[----:B--2---:R-:W-:-:S04]  /*0450*/  FFMA R9, R21, R9, R8 ;  /* 0x0000000915097223 */ /* 0x004fc80000000008 */
[----:B------:R-:W-:-:S04]  /*0460*/  FFMA R9, R14, R13, R9 ;  /* 0x0000000d0e097223 */ /* 0x000fc80000000009 */
[----:B------:R-:W-:-:S04]  /*0470*/  FFMA R10, R10, R5, R9 ;  /* 0x000000050a0a7223 */ /* 0x000fc80000000009 */
[----:B------:R-:W-:Y:S01]  /*0480*/  FFMA R26, R15, R6, R10 ;  /* 0x000000060f1a7223 */ /* 0x000fe2000000000a */
[----:B------:R-:W-:Y:S06]  /*0490*/  @P1 BRA `(.L_x_2) ;  /* 0xfffffffc005c1947 */ /* 0x000fec000383ffff */
.L_x_1:
[----:B------:R-:W-:Y:S05]  /*04a0*/  @!P0 BRA `(.L_x_0) ;  /* 0x0000000000d48947 */ /* 0x000fea0003800000 */
[----:B------:R-:W-:Y:S02]  /*04b0*/  ISETP.GE.U32.AND P0, PT, R25, 0x4, PT ;  /* 0x000000041900780c */ /* 0x000fe40003f06070 */
[----:B------:R-:W-:-:S04]  /*04c0*/  LOP3.LUT R2, R17, 0x3, RZ, 0xc0, !PT ;  /* 0x0000000311027812 */ /* 0x000fc800078ec0ff */
[----:B------:R-:W-:-:S07]  /*04d0*/  ISETP.NE.AND P1, PT, R2, RZ, PT ;  /* 0x000000ff0200720c */ /* 0x000fce0003f25270 */
[----:B------:R-:W-:Y:S06]  /*04e0*/  @!P0 BRA `(.L_x_3) ;  /* 0x0000000000588947 */ /* 0x000fec0003800000 */
[----:B------:R-:W0:Y:S01]  /*04f0*/  LDC.64 R10, c[0x0][0x398] ;  /* 0x0000e600ff0a7b82 */ /* 0x000e220000000a00 */
[----:B------:R-:W-:Y:S01]  /*0500*/  IMAD R9, R19, R3, R16 ;  /* 0x0000000313097224 */ /* 0x000fe200078e0210 */
[----:B------:R-:W-:-:S06]  /*0510*/  IADD3 R7, PT, PT, R18, R19, RZ ;  /* 0x0000001312077210 */ /* 0x000fcc0007ffe0ff */
[----:B------:R-:W1:Y:S01]  /*0520*/  LDC.64 R4, c[0x0][0x390] ;  /* 0x0000e400ff047b82 */ /* 0x000e620000000a00 */
[----:B0-----:R-:W-:-:S04]  /*0530*/  IMAD.WIDE R10, R9, 0x4, R10 ;  /* 0x00000004090a7825 */ /* 0x001fc800078e020a */
[----:B------:R-:W-:Y:S02]  /*0540*/  IMAD.WIDE R12, R3, 0x4, R10 ;  /* 0x00000004030c7825 */ /* 0x000fe400078e020a */
[----:B------:R-:W2:Y:S02]  /*0550*/  LDG.E R10, desc[UR6][R10.64] ;  /* 0x000000060a0a7981 */ /* 0x000ea4000c1e1900 */
[----:B-1----:R-:W-:-:S04]  /*0560*/  IMAD.WIDE R4, R7, 0x4, R4 ;  /* 0x0000000407047825 */ /* 0x002fc800078e0204 */
[C---:B------:R-:W-:Y:S01]  /*0570*/  IMAD.WIDE R6, R3.reuse, 0x4, R12 ;  /* 0x0000000403067825 */ /* 0x040fe200078e020c */
[----:B------:R-:W2:Y:S04]  /*0580*/  LDG.E R15, desc[UR6][R4.64] ;  /* 0x00000006040f7981 */ /* 0x000ea8000c1e1900 */
[----:B------:R-:W3:Y:S01]  /*0590*/  LDG.E R12, desc[UR6][R12.64] ;  /* 0x000000060c0c7981 */ /* 0x000ee2000c1e1900 */
[----:B------:R-:W-:-:S03]  /*05a0*/  IMAD.WIDE R8, R3, 0x4, R6 ;  /* 0x0000000403087825 */ /* 0x000fc600078e0206 */
[----:B------:R-:W3:Y:S04]  /*05b0*/  LDG.E R14, desc[UR6][R4.64+0x4] ;  /* 0x00000406040e7981 */ /* 0x000ee8000c1e1900 */
[----:B------:R-:W4:Y:S04]  /*05c0*/  LDG.E R20, desc[UR6][R6.64] ;  /* 0x0000000606147981 */ /* 0x000f28000c1e1900 */
[----:B------:R-:W4:Y:S04]  /*05d0*/  LDG.E R21, desc[UR6][R4.64+0x8] ;  /* 0x0000080604157981 */ /* 0x000f28000c1e1900 */
[----:B------:R-:W5:Y:S04]  /*05e0*/  LDG.E R23, desc[UR6][R4.64+0xc] ;  /* 0x00000c0604177981 */ /* 0x000f68000c1e1900 */
[----:B------:R-:W5:Y:S01]  /*05f0*/  LDG.E R8, desc[UR6][R8.64] ;  /* 0x0000000608087981 */ /* 0x000f62000c1e1900 */
[----:B------:R-:W-:Y:S01]  /*0600*/  IADD3 R19, PT, PT, R19, 0x4, RZ ;  /* 0x0000000413137810 */ /* 0x000fe20007ffe0ff */
[----:B--2---:R-:W-:-:S04]  /*0610*/  FFMA R15, R15, R10, R26 ;  /* 0x0000000a0f0f7223 */ /* 0x004fc8000000001a */
[----:B---3--:R-:W-:-:S04]  /*0620*/  FFMA R14, R14, R12, R15 ;  /* 0x0000000c0e0e7223 */ /* 0x008fc8000000000f */
[----:B----4-:R-:W-:-:S04]  /*0630*/  FFMA R14, R21, R20, R14 ;  /* 0x00000014150e7223 */ /* 0x010fc8000000000e */
[----:B-----5:R-:W-:-:S07]  /*0640*/  FFMA R26, R23, R8, R14 ;  /* 0x00000008171a7223 */ /* 0x020fce000000000e */
.L_x_3:
[----:B------:R-:W-:Y:S05]  /*0650*/  @!P1 BRA `(.L_x_0) ;  /* 0x0000000000689947 */ /* 0x000fea0003800000 */
[----:B------:R-:W0:Y:S01]  /*0660*/  LDC.64 R10, c[0x0][0x398] ;  /* 0x0000e600ff0a7b82 */ /* 0x000e220000000a00 */
[----:B------:R-:W-:Y:S02]  /*0670*/  ISETP.NE.AND P0, PT, R2, 0x1, PT ;  /* 0x000000010200780c */ /* 0x000fe40003f05270 */
[----:B------:R-:W-:-:S04]  /*0680*/  LOP3.LUT R17, R17, 0x1, RZ, 0xc0, !PT ;  /* 0x0000000111117812 */ /* 0x000fc800078ec0ff */
[----:B------:R-:W-:Y:S01]  /*0690*/  ISETP.NE.U32.AND P1, PT, R17, 0x1, PT ;  /* 0x000000011100780c */ /* 0x000fe20003f25070 */
[----:B------:R-:W1:Y:S06]  /*06a0*/  LDC.64 R8, c[0x0][0x390] ;  /* 0x0000e400ff087b82 */ /* 0x000e6c0000000a00 */
[C---:B------:R-:W-:Y:S01]  /*06b0*/  @P0 IMAD R15, R19.reuse, R3, R16 ;  /* 0x00000003130f0224 */ /* 0x040fe200078e0210 */
[----:B------:R-:W-:Y:S01]  /*06c0*/  @P0 IADD3 R13, PT, PT, R18, R19, RZ ;  /* 0x00000013120d0210 */ /* 0x000fe20007ffe0ff */
[----:B------:R-:W2:Y:S01]  /*06d0*/  LDC.64 R6, c[0x0][0x390] ;  /* 0x0000e400ff067b82 */ /* 0x000ea20000000a00 */
[----:B------:R-:W-:-:S07]  /*06e0*/  @P0 IADD3 R19, PT, PT, R19, 0x2, RZ ;  /* 0x0000000213130810 */ /* 0x000fce0007ffe0ff */
[----:B------:R-:W3:Y:S01]  /*06f0*/  LDC.64 R4, c[0x0][0x398] ;  /* 0x0000e600ff047b82 */ /* 0x000ee20000000a00 */
[----:B0-----:R-:W-:Y:S01]  /*0700*/  @P0 IMAD.WIDE R10, R15, 0x4, R10 ;  /* 0x000000040f0a0825 */ /* 0x001fe200078e020a */
[----:B------:R-:W-:-:S03]  /*0710*/  @!P1 IADD3 R15, PT, PT, R18, R19, RZ ;  /* 0x00000013120f9210 */ /* 0x000fc60007ffe0ff */
[----:B------:R-:W-:Y:S01]  /*0720*/  @!P1 IMAD R19, R19, R3, R16 ;  /* 0x0000000313139224 */ /* 0x000fe200078e0210 */
[----:B------:R-:W4:Y:S01]  /*0730*/  @P0 LDG.E R2, desc[UR6][R10.64] ;  /* 0x000000060a020981 */ /* 0x000f22000c1e1900 */
[----:B-1----:R-:W-:-:S04]  /*0740*/  @P0 IMAD.WIDE R8, R13, 0x4, R8 ;  /* 0x000000040d080825 */ /* 0x002fc800078e0208 */
[----:B------:R-:W-:Y:S01]  /*0750*/  @P0 IMAD.WIDE R12, R3, 0x4, R10 ;  /* 0x00000004030c0825 */ /* 0x000fe200078e020a */
[----:B------:R-:W4:Y:S03]  /*0760*/  @P0 LDG.E R17, desc[UR6][R8.64] ;  /* 0x0000000608110981 */ /* 0x000f26000c1e1900 */
[----:B--2---:R-:W-:Y:S01]  /*0770*/  @!P1 IMAD.WIDE R6, R15, 0x4, R6 ;  /* 0x000000040f069825 */ /* 0x004fe200078e0206 */
[----:B------:R-:W2:Y:S04]  /*0780*/  @P0 LDG.E R21, desc[UR6][R8.64+0x4] ;  /* 0x0000040608150981 */ /* 0x000ea8000c1e1900 */
[----:B------:R-:W2:Y:S01]  /*0790*/  @P0 LDG.E R12, desc[UR6][R12.64] ;  /* 0x000000060c0c0981 */ /* 0x000ea2000c1e1900 */
[----:B---3--:R-:W-:-:S03]  /*07a0*/  @!P1 IMAD.WIDE R4, R19, 0x4, R4 ;  /* 0x0000000413049825 */ /* 0x008fc600078e0204 */
[----:B------:R-:W3:Y:S04]  /*07b0*/  @!P1 LDG.E R7, desc[UR6][R6.64] ;  /* 0x0000000606079981 */ /* 0x000ee8000c1e1900 */
[----:B------:R-:W3:Y:S01]  /*07c0*/  @!P1 LDG.E R4, desc[UR6][R4.64] ;  /* 0x0000000604049981 */ /* 0x000ee2000c1e1900 */
[----:B----4-:R-:W-:-:S04]  /*07d0*/  @P0 FFMA R2, R17, R2, R26 ;  /* 0x0000000211020223 */ /* 0x010fc8000000001a */
[----:B--2---:R-:W-:-:S04]  /*07e0*/  @P0 FFMA R26, R21, R12, R2 ;  /* 0x0000000c151a0223 */ /* 0x004fc80000000002 */
[----:B---3--:R-:W-:-:S07]  /*07f0*/  @!P1 FFMA R26, R7, R4, R26 ;  /* 0x00000004071a9223 */ /* 0x008fce000000001a */
.L_x_0:
[----:B------:R-:W0:Y:S01]  /*0800*/  LDC.64 R4, c[0x0][0x3a8] ;  /* 0x0000ea00ff047b82 */ /* 0x000e220000000a00 */
[----:B------:R-:W-:Y:S01]  /*0810*/  IMAD R3, R0, R3, R16 ;  /* 0x0000000300037224 */ /* 0x000fe200078e0210 */
[----:B------:R-:W1:Y:S01]  /*0820*/  LDCU UR4, c[0x0][0x3a0] ;  /* 0x00007400ff0477ac */ /* 0x000e620008000800 */
[----:B------:R-:W2:Y:S02]  /*0830*/  LDCU UR5, c[0x0][0x38c] ;  /* 0x00007180ff0577ac */ /* 0x000ea40008000800 */
[----:B0-----:R-:W-:-:S05]  /*0840*/  IMAD.WIDE R2, R3, 0x4, R4 ;  /* 0x0000000403027825 */ /* 0x001fca00078e0204 */
[----:B------:R-:W1:Y:S02]  /*0850*/  LDG.E R0, desc[UR6][R2.64] ;  /* 0x0000000602007981 */ /* 0x000e64000c1e1900 */
[----:B-1----:R-:W-:-:S04]  /*0860*/  FMUL R5, R0, UR4 ;  /* 0x0000000400057c20 */ /* 0x002fc80008400000 */
[----:B--2---:R-:W-:-:S05]  /*0870*/  FFMA R5, R26, UR5, R5 ;  /* 0x000000051a057c23 */ /* 0x004fca0008000005 */
[----:B------:R-:W-:Y:S01]  /*0880*/  STG.E desc[UR6][R2.64], R5 ;  /* 0x0000000502007986 */ /* 0x000fe2000c101906 */
[----:B------:R-:W-:Y:S05]  /*0890*/  EXIT ;  /* 0x000000000000794d */ /* 0x000fea0003800000 */
.L_x_4:
[----:B------:R-:W-:-:S00]  /*08a0*/  BRA `(.L_x_4) ;  /* 0xfffffffc00fc7947 */ /* 0x000fc0000383ffff */
[----:B------:R-:W-:-:S00]  /*08b0*/  NOP ;  /* 0x0000000000007918 */ /* 0x000fc00000000000 */
        /* <DEDUP_REMOVED lines=12> */
.L_x_10:


//--------------------- .text._Z11sgemm_naiveiiifPKfS0_fPf --------------------------
	.section	.text._Z11sgemm_naiveiiifPKfS0_fPf,"ax",@progbits
	.align	128
        .global         _Z11sgemm_naiveiiifPKfS0_fPf
        .type           _Z11sgemm_naiveiiifPKfS0_fPf,@function
        .size           _Z11sgemm_naiveiiifPKfS0_fPf,(.L_x_11 - _Z11sgemm_naiveiiifPKfS0_fPf)
        .other          _Z11sgemm_naiveiiifPKfS0_fPf,@"STO_CUDA_ENTRY STV_DEFAULT"
_Z11sgemm_naiveiiifPKfS0_fPf:
.text._Z11sgemm_naiveiiifPKfS0_fPf:
[----:B------:R-:W-:Y:S01]  /*0000*/  LDC R1, c[0x0][0x37c] ;  /* 0x0000df00ff017b82 */ /* 0x000fe20000000800 */
[----:B------:R-:W0:Y:S07]  /*0010*/  S2R R8, SR_TID.X ;  /* 0x0000000000087919 */ /* 0x000e2e0000002100 */
[----:B------:R-:W1:Y:S01]  /*0020*/  S2UR UR5, SR_CTAID.X ;  /* 0x00000000000579c3 */ /* 0x000e620000002500 */
[----:B------:R-:W2:Y:S01]  /*0030*/  LDCU UR6, c[0x0][0x364] ;  /* 0x00006c80ff0677ac */ /* 0x000ea20008000800 */
[----:B------:R-:W2:Y:S01]  /*0040*/  S2R R3, SR_CTAID.Y ;  /* 0x0000000000037919 */ /* 0x000ea20000002600 */
[----:B------:R-:W1:Y:S01]  /*0050*/  LDCU UR4, c[0x0][0x360] ;  /* 0x00006c00ff0477ac */ /* 0x000e620008000800 */
[----:B------:R-:W2:Y:S04]  /*0060*/  S2R R2, SR_TID.Y ;  /* 0x0000000000027919 */ /* 0x000ea80000002200 */
[----:B------:R-:W3:Y:S01]  /*0070*/  LDC.64 R4, c[0x0][0x380] ;  /* 0x0000e000ff047b82 */ /* 0x000ee20000000a00 */
[----:B-1----:R-:W-:-:S06]  /*0080*/  UIMAD UR4, UR4, UR5, URZ ;  /* 0x00000005040472a4 */ /* 0x002fcc000f8e02ff */
[----:B0-----:R-:W-:-:S04]  /*0090*/  IADD3 R0, PT, PT, R8, UR4, RZ ;  /* 0x0000000408007c10 */ /* 0x001fc8000fffe0ff */
[----:B---3--:R-:W-:Y:S01]  /*00a0*/  ISETP.GE.U32.AND P0, PT, R0, R5, PT ;  /* 0x000000050000720c */ /* 0x008fe20003f06070 */
[----:B--2---:R-:W-:-:S05]  /*00b0*/  IMAD R3, R3, UR6, R2 ;  /* 0x0000000603037c24 */ /* 0x004fca000f8e0202 */
[----:B------:R-:W-:-:S13]  /*00c0*/  ISETP.GE.U32.OR P0, PT, R3, R4, P0 ;  /* 0x000000040300720c */ /* 0x000fda0000706470 */
[----:B------:R-:W-:Y:S05]  /*00d0*/  @P0 EXIT ;  /* 0x000000000000094d */ /* 0x000fea0003800000 */
[----:B------:R-:W0:Y:S01]  /*00e0*/  LDC R2, c[0x0][0x388] ;  /* 0x0000e200ff027b82 */ /* 0x000e220000000800 */
[----:B------:R-:W1:Y:S01]  /*00f0*/  LDCU.64 UR6, c[0x0][0x358] ;  /* 0x00006b00ff0677ac */ /* 0x000e620008000a00 */
[----:B------:R-:W-:Y:S01]  /*0100*/  HFMA2 R25, -RZ, RZ, 0, 0 ;  /* 0x00000000ff197431 */ /* 0x000fe200000001ff */
[----:B0-----:R-:W-:-:S13]  /*0110*/  ISETP.GE.AND P0, PT, R2, 0x1, PT ;  /* 0x000000010200780c */ /* 0x001fda0003f06270 */
[----:B-1----:R-:W-:Y:S05]  /*0120*/  @!P0 BRA `(.L_x_5) ;  /* 0x0000000800448947 */ /* 0x002fea0003800000 */
[C---:B------:R-:W-:Y:S02]  /*0130*/  ISETP.GE.U32.AND P1, PT, R2.reuse, 0x8, PT ;  /* 0x000000080200780c */ /* 0x040fe40003f26070 */
[----:B------:R-:W-:Y:S02]  /*0140*/  LOP3.LUT R6, R2, 0x7, RZ, 0xc0, !PT ;  /* 0x0000000702067812 */ /* 0x000fe400078ec0ff */
[----:B------:R-:W-:Y:S02]  /*0150*/  MOV R25, RZ ;  /* 0x000000ff00197202 */ /* 0x000fe40000000f00 */
[----:B------:R-:W-:Y:S02]  /*0160*/  ISETP.NE.AND P0, PT, R6, RZ, PT ;  /* 0x000000ff0600720c */ /* 0x000fe40003f05270 */
[----:B------:R-:W-:-:S05]  /*0170*/  MOV R7, RZ ;  /* 0x000000ff00077202 */ /* 0x000fca0000000f00 */
[----:B------:R-:W-:Y:S06]  /*0180*/  @!P1 BRA `(.L_x_6) ;  /* 0x0000000400249947 */ /* 0x000fec0003800000 */
[----:B------:R-:W-:Y:S01]  /*0190*/  LOP3.LUT R7, R2, 0x7ffffff8, RZ, 0xc0, !PT ;  /* 0x7ffffff802077812 */ /* 0x000fe200078ec0ff */
[C---:B------:R-:W-:Y:S01]  /*01a0*/  IMAD R10, R5.reuse, 0x3, R0 ;  /* 0x00000003050a7824 */ /* 0x040fe200078e0200 */
[C---:B------:R-:W-:Y:S01]  /*01b0*/  IADD3 R4, PT, PT, R5.reuse, UR4, R8 ;  /* 0x0000000405047c10 */ /* 0x040fe2000fffe008 */
[C-C-:B------:R-:W-:Y:S01]  /*01c0*/  IMAD R14, R5.reuse, 0x5, R0.reuse ;  /* 0x00000005050e7824 */ /* 0x140fe200078e0200 */
[CC--:B------:R-:W-:Y:S01]  /*01d0*/  LEA R8, R5.reuse, R0.reuse, 0x1 ;  /* 0x0000000005087211 */ /* 0x0c0fe200078e08ff */
[C-C-:B------:R-:W-:Y:S01]  /*01e0*/  IMAD R9, R5.reuse, 0x6, R0.reuse ;  /* 0x0000000605097824 */ /* 0x140fe200078e0200 */
[C---:B------:R-:W-:Y:S01]  /*01f0*/  LEA R12, R5.reuse, R0, 0x2 ;  /* 0x00000000050c7211 */ /* 0x040fe200078e10ff */
[----:B------:R-:W-:Y:S01]  /*0200*/  IMAD R11, R5, 0x7, R0 ;  /* 0x00000007050b7824 */ /* 0x000fe200078e0200 */
[----:B------:R-:W-:Y:S01]  /*0210*/  MOV R25, RZ ;  /* 0x000000ff00197202 */ /* 0x000fe20000000f00 */
[----:B------:R-:W-:Y:S01]  /*0220*/  IMAD R15, R3, R2, 0x3 ;  /* 0x00000003030f7424 */ /* 0x000fe200078e0202 */
[----:B------:R-:W-:-:S02]  /*0230*/  MOV R13, R0 ;  /* 0x00000000000d7202 */ /* 0x000fc40000000f00 */
[----:B------:R-:W-:-:S07]  /*0240*/  IADD3 R24, PT, PT, -R7, RZ, RZ ;  /* 0x000000ff07187210 */ /* 0x000fce0007ffe1ff */
.L_x_7:
[----:B------:R-:W0:Y:S01]  /*0250*/  LDC.64 R20, c[0x0][0x390] ;  /* 0x0000e400ff147b82 */ /* 0x000e220000000a00 */
[----:B------:R-:W-:-:S07]  /*0260*/  IADD3 R23, PT, PT, R15, -0x3, RZ ;  /* 0xfffffffd0f177810 */ /* 0x000fce0007ffe0ff */
[----:B------:R-:W1:Y:S01]  /*0270*/  LDC.64 R16, c[0x0][0x398] ;  /* 0x0000e600ff107b82 */ /* 0x000e620000000a00 */
[----:B0-----:R-:W-:-:S06]  /*0280*/  IMAD.WIDE.U32 R22, R23, 0x4, R20 ;  /* 0x0000000417167825 */ /* 0x001fcc00078e0014 */
[----:B------:R-:W2:Y:S01]  /*0290*/  LDG.E R22, desc[UR6][R22.64] ;  /* 0x0000000616167981 */ /* 0x000ea2000c1e1900 */
[----:B-1----:R-:W-:-:S06]  /*02a0*/  IMAD.WIDE.U32 R18, R13, 0x4, R16 ;  /* 0x000000040d127825 */ /* 0x002fcc00078e0010 */
[----:B------:R-:W2:Y:S01]  /*02b0*/  LDG.E R18, desc[UR6][R18.64] ;  /* 0x0000000612127981 */ /* 0x000ea2000c1e1900 */
[----:B------:R-:W-:Y:S01]  /*02c0*/  IADD3 R27, PT, PT, R15, -0x2, RZ ;  /* 0xfffffffe0f1b7810 */ /* 0x000fe20007ffe0ff */
[----:B------:R-:W-:-:S06]  /*02d0*/  IMAD.WIDE.U32 R28, R4, 0x4, R16 ;  /* 0x00000004041c7825 */ /* 0x000fcc00078e0010 */
[----:B------:R-:W3:Y:S01]  /*02e0*/  LDG.E R28, desc[UR6][R28.64] ;  /* 0x000000061c1c7981 */ /* 0x000ee2000c1e1900 */
[----:B--2---:R-:W-:Y:S01]  /*02f0*/  FFMA R25, R22, R18, R25 ;  /* 0x0000001216197223 */ /* 0x004fe20000000019 */
[----:B------:R-:W-:Y:S01]  /*0300*/  IMAD.WIDE.U32 R22, R27, 0x4, R20 ;  /* 0x000000041b167825 */ /* 0x000fe200078e0014 */
[----:B------:R-:W-:-:S05]  /*0310*/  IADD3 R27, PT, PT, R15, -0x1, RZ ;  /* 0xffffffff0f1b7810 */ /* 0x000fca0007ffe0ff */
[----:B------:R-:W-:Y:S01]  /*0320*/  IMAD.WIDE.U32 R26, R27, 0x4, R20 ;  /* 0x000000041b1a7825 */ /* 0x000fe200078e0014 */
[----:B------:R-:W3:Y:S04]  /*0330*/  LDG.E R22, desc[UR6][R22.64] ;  /* 0x0000000616167981 */ /* 0x000ee8000c1e1900 */
[----:B------:R0:W2:Y:S02]  /*0340*/  LDG.E R18, desc[UR6][R26.64] ;  /* 0x000000061a127981 */ /* 0x0000a4000c1e1900 */
[----:B0-----:R-:W-:-:S05]  /*0350*/  IMAD.WIDE.U32 R26, R8, 0x4, R16 ;  /* 0x00000004081a7825 */ /* 0x001fca00078e0010 */
[----:B------:R-:W2:Y:S01]  /*0360*/  LDG.E R19, desc[UR6][R26.64] ;  /* 0x000000061a137981 */ /* 0x000ea2000c1e1900 */
[----:B------:R-:W-:Y:S01]  /*0370*/  IADD3 R23, PT, PT, R15, 0x1, RZ ;  /* 0x000000010f177810 */ /* 0x000fe20007ffe0ff */
[----:B---3--:R-:W-:-:S04]  /*0380*/  FFMA R25, R22, R28, R25 ;  /* 0x0000001c16197223 */ /* 0x008fc80000000019 */
[----:B--2---:R-:W-:Y:S01]  /*0390*/  FFMA R25, R18, R19, R25 ;  /* 0x0000001312197223 */ /* 0x004fe20000000019 */
[----:B------:R-:W-:-:S05]  /*03a0*/  IMAD.WIDE.U32 R18, R15, 0x4, R20 ;  /* 0x000000040f127825 */ /* 0x000fca00078e0014 */
[----:B------:R0:W2:Y:S02]  /*03b0*/  LDG.E R28, desc[UR6][R18.64] ;  /* 0x00000006121c7981 */ /* 0x0000a4000c1e1900 */
[----:B0-----:R-:W-:-:S04]  /*03c0*/  IMAD.WIDE.U32 R18, R23, 0x4, R20 ;  /* 0x0000000417127825 */ /* 0x001fc800078e0014 */
[--C-:B------:R-:W-:Y:S02]  /*03d0*/  IMAD.WIDE.U32 R22, R10, 0x4, R16.reuse ;  /* 0x000000040a167825 */ /* 0x100fe400078e0010 */
[----:B------:R-:W3:Y:S04]  /*03e0*/  LDG.E R18, desc[UR6][R18.64] ;  /* 0x0000000612127981 */ /* 0x000ee8000c1e1900 */
[----:B------:R0:W2:Y:S02]  /*03f0*/  LDG.E R29, desc[UR6][R22.64] ;  /* 0x00000006161d7981 */ /* 0x0000a4000c1e1900 */
[----:B0-----:R-:W-:-:S05]  /*0400*/  IMAD.WIDE.U32 R22, R12, 0x4, R16 ;  /* 0x000000040c167825 */ /* 0x001fca00078e0010 */
[----:B------:R0:W3:Y:S01]  /*0410*/  LDG.E R26, desc[UR6][R22.64] ;  /* 0x00000006161a7981 */ /* 0x0000e2000c1e1900 */
[C---:B------:R-:W-:Y:S02]  /*0420*/  IADD3 R27, PT, PT, R15.reuse, 0x3, RZ ;  /* 0x000000030f1b7810 */ /* 0x040fe40007ffe0ff */
[C---:B0-----:R-:W-:Y:S01]  /*0430*/  IADD3 R23, PT, PT, R15.reuse, 0x4, RZ ;  /* 0x000000040f177810 */ /* 0x041fe20007ffe0ff */
[----:B--2---:R-:W-:Y:S01]  /*0440*/  FFMA R25, R28, R29, R25 ;  /* 0x0000001d1c197223 */ /* 0x004fe20000000019 */
[----:B------:R-:W-:-:S05]  /*0450*/  IADD3 R29, PT, PT, R15, 0x2, RZ ;  /* 0x000000020f1d7810 */ /* 0x000fca0007ffe0ff */
[----:B------:R-:W-:-:S06]  /*0460*/  IMAD.WIDE.U32 R28, R29, 0x4, R20 ;  /* 0x000000041d1c7825 */ /* 0x000fcc00078e0014 */
[----:B------:R-:W2:Y:S01]  /*0470*/  LDG.E R28, desc[UR6][R28.64] ;  /* 0x000000061c1c7981 */ /* 0x000ea2000c1e1900 */
[----:B---3--:R-:W-:Y:S01]  /*0480*/  FFMA R25, R18, R26, R25 ;  /* 0x0000001a12197223 */ /* 0x008fe20000000019 */
[----:B------:R-:W-:-:S04]  /*0490*/  IMAD.WIDE.U32 R18, R14, 0x4, R16 ;  /* 0x000000040e127825 */ /* 0x000fc800078e0010 */
[--C-:B------:R-:W-:Y:S02]  /*04a0*/  IMAD.WIDE.U32 R26, R27, 0x4, R20.reuse ;  /* 0x000000041b1a7825 */ /* 0x100fe400078e0014 */
[----:B------:R-:W2:Y:S02]  /*04b0*/  LDG.E R18, desc[UR6][R18.64] ;  /* 0x0000000612127981 */ /* 0x000ea4000c1e1900 */
[----:B------:R-:W-:Y:S02]  /*04c0*/  IMAD.WIDE.U32 R20, R23, 0x4, R20 ;  /* 0x0000000417147825 */ /* 0x000fe400078e0014 */
[----:B------:R-:W3:Y:S02]  /*04d0*/  LDG.E R26, desc[UR6][R26.64] ;  /* 0x000000061a1a7981 */ /* 0x000ee4000c1e1900 */
[--C-:B------:R-:W-:Y:S02]  /*04e0*/  IMAD.WIDE.U32 R22, R9, 0x4, R16.reuse ;  /* 0x0000000409167825 */ /* 0x100fe400078e0010 */
[----:B------:R-:W4:Y:S02]  /*04f0*/  LDG.E R20, desc[UR6][R20.64] ;  /* 0x0000000614147981 */ /* 0x000f24000c1e1900 */
[----:B------:R-:W-:-:S02]  /*0500*/  IMAD.WIDE.U32 R16, R11, 0x4, R16 ;  /* 0x000000040b107825 */ /* 0x000fc400078e0010 */
[----:B------:R-:W3:Y:S04]  /*0510*/  LDG.E R23, desc[UR6][R22.64] ;  /* 0x0000000616177981 */ /* 0x000ee8000c1e1900 */
[----:B------:R-:W4:Y:S01]  /*0520*/  LDG.E R16, desc[UR6][R16.64] ;  /* 0x0000000610107981 */ /* 0x000f22000c1e1900 */
[----:B------:R-:W-:-:S04]  /*0530*/  IADD3 R24, PT, PT, R24, 0x8, RZ ;  /* 0x0000000818187810 */ /* 0x000fc80007ffe0ff */
[----:B------:R-:W-:Y:S02]  /*0540*/  ISETP.NE.AND P1, PT, R24, RZ, PT ;  /* 0x000000ff1800720c */ /* 0x000fe40003f25270 */
[----:B------:R-:W-:Y:S02]  /*0550*/  IADD3 R15, PT, PT, R15, 0x8, RZ ;  /* 0x000000080f0f7810 */ /* 0x000fe40007ffe0ff */
[C---:B------:R-:W-:Y:S02]  /*0560*/  LEA R4, R5.reuse, R4, 0x3 ;  /* 0x0000000405047211 */ /* 0x040fe400078e18ff */
[C---:B------:R-:W-:Y:S02]  /*0570*/  LEA R8, R5.reuse, R8, 0x3 ;  /* 0x0000000805087211 */ /* 0x040fe400078e18ff */
[C---:B------:R-:W-:Y:S02]  /*0580*/  LEA R10, R5.reuse, R10, 0x3 ;  /* 0x0000000a050a7211 */ /* 0x040fe400078e18ff */
[----:B------:R-:W-:-:S02]  /*0590*/  LEA R12, R5, R12, 0x3 ;  /* 0x0000000c050c7211 */ /* 0x000fc400078e18ff */
[C---:B------:R-:W-:Y:S02]  /*05a0*/  LEA R14, R5.reuse, R14, 0x3 ;  /* 0x0000000e050e7211 */ /* 0x040fe400078e18ff */
[C---:B------:R-:W-:Y:S02]  /*05b0*/  LEA R9, R5.reuse, R9, 0x3 ;  /* 0x0000000905097211 */ /* 0x040fe400078e18ff */
[C---:B------:R-:W-:Y:S02]  /*05c0*/  LEA R11, R5.reuse, R11, 0x3 ;  /* 0x0000000b050b7211 */ /* 0x040fe400078e18ff */
[----:B------:R-:W-:Y:S01]  /*05d0*/  LEA R13, R5, R13, 0x3 ;  /* 0x0000000d050d7211 */ /* 0x000fe200078e18ff */
[----:B--2---:R-:W-:-:S04]  /*05e0*/  FFMA R25, R28, R18, R25 ;  /* 0x000000121c197223 */ /* 0x004fc80000000019 */
[----:B---3--:R-:W-:-:S04]  /*05f0*/  FFMA R25, R26, R23, R25 ;  /* 0x000000171a197223 */ /* 0x008fc80000000019 */
[----:B----4-:R-:W-:Y:S01]  /*0600*/  FFMA R25, R20, R16, R25 ;  /* 0x0000001014197223 */ /* 0x010fe20000000019 */
[----:B------:R-:W-:Y:S06]  /*0610*/  @P1 BRA `(.L_x_7) ;  /* 0xfffffffc000c1947 */ /* 0x000fec000383ffff */
.L_x_6:
[----:B------:R-:W-:Y:S05]  /*0620*/  @!P0 BRA `(.L_x_5) ;  /* 0x0000000400048947 */ /* 0x000fea0003800000 */
[----:B------:R-:W-:Y:S02]  /*0630*/  ISETP.GE.U32.AND P0, PT, R6, 0x4, PT ;  /* 0x000000040600780c */ /* 0x000fe40003f06070 */
[----:B------:R-:W-:-:S04]  /*0640*/  LOP3.LUT R24, R2, 0x3, RZ, 0xc0, !PT ;  /* 0x0000000302187812 */ /* 0x000fc800078ec0ff */
[----:B------:R-:W-:-:S07]  /*0650*/  ISETP.NE.AND P1, PT, R24, RZ, PT ;  /* 0x000000ff1800720c */ /* 0x000fce0003f25270 */
[----:B------:R-:W-:Y:S06]  /*0660*/  @!P0 BRA `(.L_x_8) ;  /* 0x00000000007c8947 */ /* 0x000fec0003800000 */
[----:B------:R-:W0:Y:S01]  /*0670*/  LDC.64 R8, c[0x0][0x398] ;  /* 0x0000e600ff087b82 */ /* 0x000e220000000a00 */
[----:B------:R-:W-:Y:S02]  /*0680*/  IMAD R13, R3, R2, R7 ;  /* 0x00000002030d7224 */ /* 0x000fe400078e0207 */
[----:B------:R-:W-:-:S03]  /*0690*/  IMAD R6, R7, R5, R0 ;  /* 0x0000000507067224 */ /* 0x000fc600078e0200 */
[C---:B------:R-:W-:Y:S02]  /*06a0*/  IADD3 R21, PT, PT, R13.reuse, 0x1, RZ ;  /* 0x000000010d157810 */ /* 0x040fe40007ffe0ff */
[----:B------:R-:W1:Y:S01]  /*06b0*/  LDC.64 R10, c[0x0][0x390] ;  /* 0x0000e400ff0a7b82 */ /* 0x000e620000000a00 */
[C---:B------:R-:W-:Y:S02]  /*06c0*/  IADD3 R15, PT, PT, R13.reuse, 0x2, RZ ;  /* 0x000000020d0f7810 */ /* 0x040fe40007ffe0ff */
[----:B------:R-:W-:Y:S01]  /*06d0*/  IADD3 R27, PT, PT, R13, 0x3, RZ ;  /* 0x000000030d1b7810 */ /* 0x000fe20007ffe0ff */
[C---:B0-----:R-:W-:Y:S01]  /*06e0*/  IMAD.WIDE.U32 R18, R6.reuse, 0x4, R8 ;  /* 0x0000000406127825 */ /* 0x041fe200078e0008 */
[----:B------:R-:W-:-:S04]  /*06f0*/  IADD3 R6, PT, PT, R6, R5, RZ ;  /* 0x0000000506067210 */ /* 0x000fc80007ffe0ff */
[CC--:B------:R-:W-:Y:S01]  /*0700*/  IADD3 R14, PT, PT, R6.reuse, R5.reuse, RZ ;  /* 0x00000005060e7210 */ /* 0x0c0fe20007ffe0ff */
[--C-:B-1----:R-:W-:Y:S01]  /*0710*/  IMAD.WIDE.U32 R22, R13, 0x4, R10.reuse ;  /* 0x000000040d167825 */ /* 0x102fe200078e000a */
[----:B------:R-:W2:Y:S03]  /*0720*/  LDG.E R18, desc[UR6][R18.64] ;  /* 0x0000000612127981 */ /* 0x000ea6000c1e1900 */
[----:B------:R-:W-:Y:S01]  /*0730*/  IMAD.WIDE.U32 R20, R21, 0x4, R10 ;  /* 0x0000000415147825 */ /* 0x000fe200078e000a */
[----:B------:R-:W2:Y:S03]  /*0740*/  LDG.E R4, desc[UR6][R22.64] ;  /* 0x0000000616047981 */ /* 0x000ea6000c1e1900 */
[----:B------:R-:W-:Y:S01]  /*0750*/  IMAD.WIDE.U32 R16, R6, 0x4, R8 ;  /* 0x0000000406107825 */ /* 0x000fe200078e0008 */
[----:B------:R-:W-:Y:S01]  /*0760*/  IADD3 R29, PT, PT, R14, R5, RZ ;  /* 0x000000050e1d7210 */ /* 0x000fe20007ffe0ff */
[----:B------:R-:W3:Y:S02]  /*0770*/  LDG.E R20, desc[UR6][R20.64] ;  /* 0x0000000614147981 */ /* 0x000ee4000c1e1900 */
[----:B------:R-:W-:-:S02]  /*0780*/  IMAD.WIDE.U32 R12, R15, 0x4, R10 ;  /* 0x000000040f0c7825 */ /* 0x000fc400078e000a */
[----:B------:R-:W3:Y:S02]  /*0790*/  LDG.E R17, desc[UR6][R16.64] ;  /* 0x0000000610117981 */ /* 0x000ee4000c1e1900 */
[----:B------:R-:W-:Y:S02]  /*07a0*/  IMAD.WIDE.U32 R14, R14, 0x4, R8 ;  /* 0x000000040e0e7825 */ /* 0x000fe400078e0008 */
[----:B------:R-:W4:Y:S02]  /*07b0*/  LDG.E R13, desc[UR6][R12.64] ;  /* 0x000000060c0d7981 */ /* 0x000f24000c1e1900 */
[----:B------:R-:W-:Y:S02]  /*07c0*/  IMAD.WIDE.U32 R10, R27, 0x4, R10 ;  /* 0x000000041b0a7825 */ /* 0x000fe400078e000a */
[----:B------:R-:W4:Y:S02]  /*07d0*/  LDG.E R14, desc[UR6][R14.64] ;  /* 0x000000060e0e7981 */ /* 0x000f24000c1e1900 */
[----:B------:R-:W-:-:S02]  /*07e0*/  IMAD.WIDE.U32 R8, R29, 0x4, R8 ;  /* 0x000000041d087825 */ /* 0x000fc400078e0008 */
[----:B------:R-:W5:Y:S04]  /*07f0*/  LDG.E R11, desc[UR6][R10.64] ;  /* 0x000000060a0b7981 */ /* 0x000f68000c1e1900 */
[----:B------:R-:W5:Y:S01]  /*0800*/  LDG.E R8, desc[UR6][R8.64] ;  /* 0x0000000608087981 */ /* 0x000f62000c1e1900 */
[----:B------:R-:W-:Y:S01]  /*0810*/  IADD3 R7, PT, PT, R7, 0x4, RZ ;  /* 0x0000000407077810 */ /* 0x000fe20007ffe0ff */
[----:B--2---:R-:W-:-:S04]  /*0820*/  FFMA R25, R4, R18, R25 ;  /* 0x0000001204197223 */ /* 0x004fc80000000019 */
[----:B---3--:R-:W-:-:S04]  /*0830*/  FFMA R20, R20, R17, R25 ;  /* 0x0000001114147223 */ /* 0x008fc80000000019 */
[----:B----4-:R-:W-:-:S04]  /*0840*/  FFMA R20, R13, R14, R20 ;  /* 0x0000000e0d147223 */ /* 0x010fc80000000014 */
[----:B-----5:R-:W-:-:S07]  /*0850*/  FFMA R25, R11, R8, R20 ;  /* 0x000000080b197223 */ /* 0x020fce0000000014 */
.L_x_8:
[----:B------:R-:W-:Y:S05]  /*0860*/  @!P1 BRA `(.L_x_5) ;  /* 0x0000000000749947 */ /* 0x000fea0003800000 */
[----:B------:R-:W0:Y:S01]  /*0870*/  LDC.64 R16, c[0x0][0x390] ;  /* 0x0000e400ff107b82 */ /* 0x000e220000000a00 */
[----:B------:R-:W-:Y:S02]  /*0880*/  ISETP.NE.AND P0, PT, R24, 0x1, PT ;  /* 0x000000011800780c */ /* 0x000fe40003f05270 */
[----:B------:R-:W-:-:S04]  /*0890*/  LOP3.LUT R4, R2, 0x1, RZ, 0xc0, !PT ;  /* 0x0000000102047812 */ /* 0x000fc800078ec0ff */
[----:B------:R-:W-:Y:S01]  /*08a0*/  ISETP.NE.U32.AND P1, PT, R4, 0x1, PT ;  /* 0x000000010400780c */ /* 0x000fe20003f25070 */
[----:B------:R-:W1:Y:S06]  /*08b0*/  LDC.64 R8, c[0x0][0x398] ;  /* 0x0000e600ff087b82 */ /* 0x000e6c0000000a00 */
[----:B------:R-:W-:Y:S02]  /*08c0*/  @P0 IMAD R15, R3, R2, R7 ;  /* 0x00000002030f0224 */ /* 0x000fe400078e0207 */
[----:B------:R-:W2:Y:S01]  /*08d0*/  LDC.64 R10, c[0x0][0x390] ;  /* 0x0000e400ff0a7b82 */ /* 0x000ea20000000a00 */
[C---:B------:R-:W-:Y:S01]  /*08e0*/  @P0 IMAD R14, R7.reuse, R5, R0 ;  /* 0x00000005070e0224 */ /* 0x040fe200078e0200 */
[----:B------:R-:W-:-:S02]  /*08f0*/  @P0 IADD3 R7, PT, PT, R7, 0x2, RZ ;  /* 0x0000000207070810 */ /* 0x000fc40007ffe0ff */
[C---:B------:R-:W-:Y:S02]  /*0900*/  @P0 IADD3 R21, PT, PT, R15.reuse, 0x1, RZ ;  /* 0x000000010f150810 */ /* 0x040fe40007ffe0ff */
[----:B------:R-:W-:Y:S02]  /*0910*/  @P0 IADD3 R23, PT, PT, R14, R5, RZ ;  /* 0x000000050e170210 */ /* 0x000fe40007ffe0ff */
[----:B------:R-:W3:Y:S01]  /*0920*/  LDC.64 R12, c[0x0][0x398] ;  /* 0x0000e600ff0c7b82 */ /* 0x000ee20000000a00 */
[----:B0-----:R-:W-:-:S04]  /*0930*/  @P0 IMAD.WIDE.U32 R18, R15, 0x4, R16 ;  /* 0x000000040f120825 */ /* 0x001fc800078e0010 */
[----:B------:R-:W-:Y:S01]  /*0940*/  @P0 IMAD.WIDE.U32 R16, R21, 0x4, R16 ;  /* 0x0000000415100825 */ /* 0x000fe200078e0010 */
[----:B------:R-:W4:Y:S03]  /*0950*/  @P0 LDG.E R4, desc[UR6][R18.64] ;  /* 0x0000000612040981 */ /* 0x000f26000c1e1900 */
[----:B-1----:R-:W-:Y:S02]  /*0960*/  @P0 IMAD.WIDE.U32 R14, R14, 0x4, R8 ;  /* 0x000000040e0e0825 */ /* 0x002fe400078e0008 */
[----:B------:R-:W5:Y:S02]  /*0970*/  @P0 LDG.E R17, desc[UR6][R16.64] ;  /* 0x0000000610110981 */ /* 0x000f64000c1e1900 */
[----:B------:R-:W-:Y:S02]  /*0980*/  @!P1 IMAD R21, R3, R2, R7 ;  /* 0x0000000203159224 */ /* 0x000fe400078e0207 */
[----:B------:R-:W-:Y:S01]  /*0990*/  @P0 IMAD.WIDE.U32 R8, R23, 0x4, R8 ;  /* 0x0000000417080825 */ /* 0x000fe200078e0008 */
[----:B------:R-:W4:Y:S03]  /*09a0*/  @P0 LDG.E R14, desc[UR6][R14.64] ;  /* 0x000000060e0e0981 */ /* 0x000f26000c1e1900 */
[----:B------:R-:W-:-:S02]  /*09b0*/  @!P1 IMAD R7, R7, R5, R0 ;  /* 0x0000000507079224 */ /* 0x000fc400078e0200 */
[----:B--2---:R-:W-:Y:S01]  /*09c0*/  @!P1 IMAD.WIDE.U32 R10, R21, 0x4, R10 ;  /* 0x00000004150a9825 */ /* 0x004fe200078e000a */
[----:B------:R-:W5:Y:S03]  /*09d0*/  @P0 LDG.E R8, desc[UR6][R8.64] ;  /* 0x0000000608080981 */ /* 0x000f66000c1e1900 */
[----:B---3--:R-:W-:Y:S02]  /*09e0*/  @!P1 IMAD.WIDE.U32 R12, R7, 0x4, R12 ;  /* 0x00000004070c9825 */ /* 0x008fe400078e000c */
[----:B------:R-:W2:Y:S04]  /*09f0*/  @!P1 LDG.E R10, desc[UR6][R10.64] ;  /* 0x000000060a0a9981 */ /* 0x000ea8000c1e1900 */
[----:B------:R-:W2:Y:S01]  /*0a00*/  @!P1 LDG.E R12, desc[UR6][R12.64] ;  /* 0x000000060c0c9981 */ /* 0x000ea2000c1e1900 */
[----:B----4-:R-:W-:-:S04]  /*0a10*/  @P0 FFMA R4, R4, R14, R25 ;  /* 0x0000000e04040223 */ /* 0x010fc80000000019 */
[----:B-----5:R-:W-:-:S04]  /*0a20*/  @P0 FFMA R25, R17, R8, R4 ;  /* 0x0000000811190223 */ /* 0x020fc80000000004 */
[----:B--2---:R-:W-:-:S07]  /*0a30*/  @!P1 FFMA R25, R10, R12, R25 ;  /* 0x0000000c0a199223 */ /* 0x004fce0000000019 */
.L_x_5:
[----:B------:R-:W0:Y:S01]  /*0a40*/  LDC.64 R6, c[0x0][0x3a8] ;  /* 0x0000ea00ff067b82 */ /* 0x000e220000000a00 */
[----:B------:R-:W-:Y:S01]  /*0a50*/  IMAD R3, R3, R5, R0 ;  /* 0x0000000503037224 */ /* 0x000fe200078e0200 */
[----:B------:R-:W1:Y:S01]  /*0a60*/  LDCU UR5, c[0x0][0x3a0] ;  /* 0x00007400ff0577ac */ /* 0x000e620008000800 */
[----:B------:R-:W2:Y:S02]  /*0a70*/  LDCU UR8, c[0x0][0x38c] ;  /* 0x00007180ff0877ac */ /* 0x000ea40008000800 */
[----:B0-----:R-:W-:-:S05]  /*0a80*/  IMAD.WIDE.U32 R2, R3, 0x4, R6 ;  /* 0x0000000403027825 */ /* 0x001fca00078e0006 */
[----:B------:R-:W1:Y:S02]  /*0a90*/  LDG.E R0, desc[UR6][R2.64] ;  /* 0x0000000602007981 */ /* 0x000e64000c1e1900 */
[----:B-1----:R-:W-:-:S04]  /*0aa0*/  FMUL R0, R0, UR5 ;  /* 0x0000000500007c20 */ /* 0x002fc80008400000 */
[----:B--2---:R-:W-:-:S05]  /*0ab0*/  FFMA R25, R25, UR8, R0 ;  /* 0x0000000819197c23 */ /* 0x004fca0008000000 */
[----:B------:R-:W-:Y:S01]  /*0ac0*/  STG.E desc[UR6][R2.64], R25 ;  /* 0x0000001902007986 */ /* 0x000fe2000c101906 */
[----:B------:R-:W-:Y:S05]  /*0ad0*/  EXIT ;  /* 0x000000000000794d */ /* 0x000fea0003800000 */
.L_x_9:
        /* <DEDUP_REMOVED lines=10> */
.L_x_11:


//--------------------- .nv.shared.reserved.0     --------------------------
	.section	.nv.shared.reserved.0,"aw",@nobits
	.weak		__nv_reservedSMEM_offset_0_alias
	.size		__nv_reservedSMEM_offset_0_alias, 0, 64
	.other		__nv_reservedSMEM_offset_0_alias,@"STO_CUDA_RESERVED_SHARED STV_DEFAULT"
__nv_reservedSMEM_offset_0_alias:
	.zero		0
	.zero		64


//--------------------- .nv.constant0._Z25sgemm_global_mem_coalesceILj32EEviiifPKfS1_fPf --------------------------
	.section	.nv.constant0._Z25sgemm_global_mem_coalesceILj32EEviiifPKfS1_fPf,"a",@progbits
	.sectionflags	@""
	.align	4
.nv.constant0._Z25sgemm_global_mem_coalesceILj32EEviiifPKfS1_fPf:
	.zero		944


//--------------------- .nv.constant0._Z11sgemm_naiveiiifPKfS0_fPf --------------------------
	.section	.nv.constant0._Z11sgemm_naiveiiifPKfS0_fPf,"a",@progbits
	.sectionflags	@""
	.align	4
.nv.constant0._Z11sgemm_naiveiiifPKfS0_fPf:
	.zero		944


//--------------------- SYMBOLS --------------------------

	.type		.nv.reservedSmem.offset0,@object
	.size		.nv.reservedSmem.offset0,0x4
